//
// Generated by NVIDIA NVVM Compiler
//
// Compiler Build ID: CL-36424714
// Cuda compilation tools, release 13.0, V13.0.88
// Based on NVVM 20.0.0
//

.version 9.0
.target sm_100
.address_size 64

	// .globl	_Z7iKernelILj1024EEvPfS0_S0_j
// _ZZ7iKernelILj1024EEvPfS0_S0_jE4smem has been demoted
// _ZZ7iKernelILj512EEvPfS0_S0_jE4smem has been demoted
// _ZZ7iKernelILj256EEvPfS0_S0_jE4smem has been demoted
// _ZZ7iKernelILj128EEvPfS0_S0_jE4smem has been demoted
// _ZZ7iKernelILj64EEvPfS0_S0_jE4smem has been demoted

.visible .entry _Z7iKernelILj1024EEvPfS0_S0_j(
	.param .u64 .ptr .align 1 _Z7iKernelILj1024EEvPfS0_S0_j_param_0,
	.param .u64 .ptr .align 1 _Z7iKernelILj1024EEvPfS0_S0_j_param_1,
	.param .u64 .ptr .align 1 _Z7iKernelILj1024EEvPfS0_S0_j_param_2,
	.param .u32 _Z7iKernelILj1024EEvPfS0_S0_j_param_3
)
{
	.reg .pred 	%p<8>;
	.reg .b32 	%r<18>;
	.reg .b32 	%f<57>;
	.reg .b64 	%rd<38>;
	// demoted variable
	.shared .align 4 .b8 _ZZ7iKernelILj1024EEvPfS0_S0_jE4smem[2048];
	ld.param.u64 	%rd4, [_Z7iKernelILj1024EEvPfS0_S0_j_param_0];
	ld.param.u64 	%rd2, [_Z7iKernelILj1024EEvPfS0_S0_j_param_1];
	ld.param.u64 	%rd3, [_Z7iKernelILj1024EEvPfS0_S0_j_param_2];
	ld.param.u32 	%r8, [_Z7iKernelILj1024EEvPfS0_S0_j_param_3];
	cvta.to.global.u64 	%rd1, %rd4;
	mov.u32 	%r1, %tid.x;
	mov.u32 	%r2, %ctaid.x;
	mov.u32 	%r3, %ntid.x;
	mul.lo.s32 	%r9, %r3, %r2;
	shl.b32 	%r4, %r9, 3;
	add.s32 	%r5, %r4, %r1;
	mad.lo.s32 	%r6, %r3, 7, %r5;
	setp.ge.u32 	%p1, %r6, %r8;
	@%p1 bra 	$L__BB0_2;
	cvta.to.global.u64 	%rd5, %rd2;
	mul.wide.u32 	%rd6, %r5, 4;
	add.s64 	%rd7, %rd1, %rd6;
	ld.global.f32 	%f1, [%rd7];
	add.s64 	%rd8, %rd5, %rd6;
	ld.global.f32 	%f2, [%rd8];
	mad.lo.s32 	%r10, %r3, -6, %r6;
	mul.wide.u32 	%rd9, %r10, 4;
	add.s64 	%rd10, %rd1, %rd9;
	ld.global.f32 	%f3, [%rd10];
	add.s64 	%rd11, %rd5, %rd9;
	ld.global.f32 	%f4, [%rd11];
	mul.f32 	%f5, %f3, %f4;
	add.s32 	%r11, %r10, %r3;
	mul.wide.u32 	%rd12, %r11, 4;
	add.s64 	%rd13, %rd1, %rd12;
	ld.global.f32 	%f6, [%rd13];
	add.s64 	%rd14, %rd5, %rd12;
	ld.global.f32 	%f7, [%rd14];
	add.s32 	%r12, %r11, %r3;
	mul.wide.u32 	%rd15, %r12, 4;
	add.s64 	%rd16, %rd1, %rd15;
	ld.global.f32 	%f8, [%rd16];
	add.s64 	%rd17, %rd5, %rd15;
	ld.global.f32 	%f9, [%rd17];
	add.s32 	%r13, %r12, %r3;
	mul.wide.u32 	%rd18, %r13, 4;
	add.s64 	%rd19, %rd1, %rd18;
	ld.global.f32 	%f10, [%rd19];
	add.s64 	%rd20, %rd5, %rd18;
	ld.global.f32 	%f11, [%rd20];
	add.s32 	%r14, %r13, %r3;
	mul.wide.u32 	%rd21, %r14, 4;
	add.s64 	%rd22, %rd1, %rd21;
	ld.global.f32 	%f12, [%rd22];
	add.s64 	%rd23, %rd5, %rd21;
	ld.global.f32 	%f13, [%rd23];
	add.s32 	%r15, %r14, %r3;
	mul.wide.u32 	%rd24, %r15, 4;
	add.s64 	%rd25, %rd1, %rd24;
	ld.global.f32 	%f14, [%rd25];
	add.s64 	%rd26, %rd5, %rd24;
	ld.global.f32 	%f15, [%rd26];
	mul.wide.u32 	%rd27, %r6, 4;
	add.s64 	%rd28, %rd1, %rd27;
	ld.global.f32 	%f16, [%rd28];
	add.s64 	%rd29, %rd5, %rd27;
	ld.global.f32 	%f17, [%rd29];
	fma.rn.f32 	%f18, %f1, %f2, %f5;
	fma.rn.f32 	%f19, %f6, %f7, %f18;
	fma.rn.f32 	%f20, %f8, %f9, %f19;
	fma.rn.f32 	%f21, %f10, %f11, %f20;
	fma.rn.f32 	%f22, %f12, %f13, %f21;
	fma.rn.f32 	%f23, %f14, %f15, %f22;
	fma.rn.f32 	%f24, %f16, %f17, %f23;
	st.global.f32 	[%rd7], %f24;
$L__BB0_2:
	cvt.u64.u32 	%rd30, %r1;
	cvt.u64.u32 	%rd31, %r4;
	add.s64 	%rd32, %rd31, %rd30;
	shl.b64 	%rd33, %rd32, 2;
	add.s64 	%rd34, %rd1, %rd33;
	ld.global.f32 	%f25, [%rd34];
	shl.b32 	%r16, %r1, 2;
	mov.u32 	%r17, _ZZ7iKernelILj1024EEvPfS0_S0_jE4smem;
	add.s32 	%r7, %r17, %r16;
	st.shared.f32 	[%r7], %f25;
	bar.sync 	0;
	setp.gt.u32 	%p2, %r1, 511;
	@%p2 bra 	$L__BB0_4;
	ld.shared.f32 	%f26, [%r7+2048];
	ld.shared.f32 	%f27, [%r7];
	add.f32 	%f28, %f26, %f27;
	st.shared.f32 	[%r7], %f28;
$L__BB0_4:
	bar.sync 	0;
	setp.gt.u32 	%p3, %r1, 255;
	@%p3 bra 	$L__BB0_6;
	ld.shared.f32 	%f29, [%r7+1024];
	ld.shared.f32 	%f30, [%r7];
	add.f32 	%f31, %f29, %f30;
	st.shared.f32 	[%r7], %f31;
$L__BB0_6:
	bar.sync 	0;
	setp.gt.u32 	%p4, %r1, 127;
	@%p4 bra 	$L__BB0_8;
	ld.shared.f32 	%f32, [%r7+512];
	ld.shared.f32 	%f33, [%r7];
	add.f32 	%f34, %f32, %f33;
	st.shared.f32 	[%r7], %f34;
$L__BB0_8:
	bar.sync 	0;
	setp.gt.u32 	%p5, %r1, 63;
	@%p5 bra 	$L__BB0_10;
	ld.shared.f32 	%f35, [%r7+256];
	ld.shared.f32 	%f36, [%r7];
	add.f32 	%f37, %f35, %f36;
	st.shared.f32 	[%r7], %f37;
$L__BB0_10:
	bar.sync 	0;
	setp.gt.u32 	%p6, %r1, 31;
	@%p6 bra 	$L__BB0_13;
	ld.volatile.shared.f32 	%f38, [%r7+128];
	ld.volatile.shared.f32 	%f39, [%r7];
	add.f32 	%f40, %f38, %f39;
	st.volatile.shared.f32 	[%r7], %f40;
	ld.volatile.shared.f32 	%f41, [%r7+64];
	ld.volatile.shared.f32 	%f42, [%r7];
	add.f32 	%f43, %f41, %f42;
	st.volatile.shared.f32 	[%r7], %f43;
	ld.volatile.shared.f32 	%f44, [%r7+32];
	ld.volatile.shared.f32 	%f45, [%r7];
	add.f32 	%f46, %f44, %f45;
	st.volatile.shared.f32 	[%r7], %f46;
	ld.volatile.shared.f32 	%f47, [%r7+16];
	ld.volatile.shared.f32 	%f48, [%r7];
	add.f32 	%f49, %f47, %f48;
	st.volatile.shared.f32 	[%r7], %f49;
	ld.volatile.shared.f32 	%f50, [%r7+8];
	ld.volatile.shared.f32 	%f51, [%r7];
	add.f32 	%f52, %f50, %f51;
	st.volatile.shared.f32 	[%r7], %f52;
	ld.volatile.shared.f32 	%f53, [%r7+4];
	ld.volatile.shared.f32 	%f54, [%r7];
	add.f32 	%f55, %f53, %f54;
	st.volatile.shared.f32 	[%r7], %f55;
	setp.ne.s32 	%p7, %r1, 0;
	@%p7 bra 	$L__BB0_13;
	ld.shared.f32 	%f56, [_ZZ7iKernelILj1024EEvPfS0_S0_jE4smem];
	cvta.to.global.u64 	%rd35, %rd3;
	mul.wide.u32 	%rd36, %r2, 4;
	add.s64 	%rd37, %rd35, %rd36;
	st.global.f32 	[%rd37], %f56;
$L__BB0_13:
	ret;

}
	// .globl	_Z7iKernelILj512EEvPfS0_S0_j
.visible .entry _Z7iKernelILj512EEvPfS0_S0_j(
	.param .u64 .ptr .align 1 _Z7iKernelILj512EEvPfS0_S0_j_param_0,
	.param .u64 .ptr .align 1 _Z7iKernelILj512EEvPfS0_S0_j_param_1,
	.param .u64 .ptr .align 1 _Z7iKernelILj512EEvPfS0_S0_j_param_2,
	.param .u32 _Z7iKernelILj512EEvPfS0_S0_j_param_3
)
{
	.reg .pred 	%p<7>;
	.reg .b32 	%r<18>;
	.reg .b32 	%f<54>;
	.reg .b64 	%rd<38>;
	// demoted variable
	.shared .align 4 .b8 _ZZ7iKernelILj512EEvPfS0_S0_jE4smem[2048];
	ld.param.u64 	%rd4, [_Z7iKernelILj512EEvPfS0_S0_j_param_0];
	ld.param.u64 	%rd2, [_Z7iKernelILj512EEvPfS0_S0_j_param_1];
	ld.param.u64 	%rd3, [_Z7iKernelILj512EEvPfS0_S0_j_param_2];
	ld.param.u32 	%r8, [_Z7iKernelILj512EEvPfS0_S0_j_param_3];
	cvta.to.global.u64 	%rd1, %rd4;
	mov.u32 	%r1, %tid.x;
	mov.u32 	%r2, %ctaid.x;
	mov.u32 	%r3, %ntid.x;
	mul.lo.s32 	%r9, %r3, %r2;
	shl.b32 	%r4, %r9, 3;
	add.s32 	%r5, %r4, %r1;
	mad.lo.s32 	%r6, %r3, 7, %r5;
	setp.ge.u32 	%p1, %r6, %r8;
	@%p1 bra 	$L__BB1_2;
	cvta.to.global.u64 	%rd5, %rd2;
	mul.wide.u32 	%rd6, %r5, 4;
	add.s64 	%rd7, %rd1, %rd6;
	ld.global.f32 	%f1, [%rd7];
	add.s64 	%rd8, %rd5, %rd6;
	ld.global.f32 	%f2, [%rd8];
	mad.lo.s32 	%r10, %r3, -6, %r6;
	mul.wide.u32 	%rd9, %r10, 4;
	add.s64 	%rd10, %rd1, %rd9;
	ld.global.f32 	%f3, [%rd10];
	add.s64 	%rd11, %rd5, %rd9;
	ld.global.f32 	%f4, [%rd11];
	mul.f32 	%f5, %f3, %f4;
	add.s32 	%r11, %r10, %r3;
	mul.wide.u32 	%rd12, %r11, 4;
	add.s64 	%rd13, %rd1, %rd12;
	ld.global.f32 	%f6, [%rd13];
	add.s64 	%rd14, %rd5, %rd12;
	ld.global.f32 	%f7, [%rd14];
	add.s32 	%r12, %r11, %r3;
	mul.wide.u32 	%rd15, %r12, 4;
	add.s64 	%rd16, %rd1, %rd15;
	ld.global.f32 	%f8, [%rd16];
	add.s64 	%rd17, %rd5, %rd15;
	ld.global.f32 	%f9, [%rd17];
	add.s32 	%r13, %r12, %r3;
	mul.wide.u32 	%rd18, %r13, 4;
	add.s64 	%rd19, %rd1, %rd18;
	ld.global.f32 	%f10, [%rd19];
	add.s64 	%rd20, %rd5, %rd18;
	ld.global.f32 	%f11, [%rd20];
	add.s32 	%r14, %r13, %r3;
	mul.wide.u32 	%rd21, %r14, 4;
	add.s64 	%rd22, %rd1, %rd21;
	ld.global.f32 	%f12, [%rd22];
	add.s64 	%rd23, %rd5, %rd21;
	ld.global.f32 	%f13, [%rd23];
	add.s32 	%r15, %r14, %r3;
	mul.wide.u32 	%rd24, %r15, 4;
	add.s64 	%rd25, %rd1, %rd24;
	ld.global.f32 	%f14, [%rd25];
	add.s64 	%rd26, %rd5, %rd24;
	ld.global.f32 	%f15, [%rd26];
	mul.wide.u32 	%rd27, %r6, 4;
	add.s64 	%rd28, %rd1, %rd27;
	ld.global.f32 	%f16, [%rd28];
	add.s64 	%rd29, %rd5, %rd27;
	ld.global.f32 	%f17, [%rd29];
	fma.rn.f32 	%f18, %f1, %f2, %f5;
	fma.rn.f32 	%f19, %f6, %f7, %f18;
	fma.rn.f32 	%f20, %f8, %f9, %f19;
	fma.rn.f32 	%f21, %f10, %f11, %f20;
	fma.rn.f32 	%f22, %f12, %f13, %f21;
	fma.rn.f32 	%f23, %f14, %f15, %f22;
	fma.rn.f32 	%f24, %f16, %f17, %f23;
	st.global.f32 	[%rd7], %f24;
$L__BB1_2:
	cvt.u64.u32 	%rd30, %r1;
	cvt.u64.u32 	%rd31, %r4;
	add.s64 	%rd32, %rd31, %rd30;
	shl.b64 	%rd33, %rd32, 2;
	add.s64 	%rd34, %rd1, %rd33;
	ld.global.f32 	%f25, [%rd34];
	shl.b32 	%r16, %r1, 2;
	mov.u32 	%r17, _ZZ7iKernelILj512EEvPfS0_S0_jE4smem;
	add.s32 	%r7, %r17, %r16;
	st.shared.f32 	[%r7], %f25;
	bar.sync 	0;
	bar.sync 	0;
	setp.gt.u32 	%p2, %r1, 255;
	@%p2 bra 	$L__BB1_4;
	ld.shared.f32 	%f26, [%r7+1024];
	ld.shared.f32 	%f27, [%r7];
	add.f32 	%f28, %f26, %f27;
	st.shared.f32 	[%r7], %f28;
$L__BB1_4:
	bar.sync 	0;
	setp.gt.u32 	%p3, %r1, 127;
	@%p3 bra 	$L__BB1_6;
	ld.shared.f32 	%f29, [%r7+512];
	ld.shared.f32 	%f30, [%r7];
	add.f32 	%f31, %f29, %f30;
	st.shared.f32 	[%r7], %f31;
$L__BB1_6:
	bar.sync 	0;
	setp.gt.u32 	%p4, %r1, 63;
	@%p4 bra 	$L__BB1_8;
	ld.shared.f32 	%f32, [%r7+256];
	ld.shared.f32 	%f33, [%r7];
	add.f32 	%f34, %f32, %f33;
	st.shared.f32 	[%r7], %f34;
$L__BB1_8:
	bar.sync 	0;
	setp.gt.u32 	%p5, %r1, 31;
	@%p5 bra 	$L__BB1_11;
	ld.volatile.shared.f32 	%f35, [%r7+128];
	ld.volatile.shared.f32 	%f36, [%r7];
	add.f32 	%f37, %f35, %f36;
	st.volatile.shared.f32 	[%r7], %f37;
	ld.volatile.shared.f32 	%f38, [%r7+64];
	ld.volatile.shared.f32 	%f39, [%r7];
	add.f32 	%f40, %f38, %f39;
	st.volatile.shared.f32 	[%r7], %f40;
	ld.volatile.shared.f32 	%f41, [%r7+32];
	ld.volatile.shared.f32 	%f42, [%r7];
	add.f32 	%f43, %f41, %f42;
	st.volatile.shared.f32 	[%r7], %f43;
	ld.volatile.shared.f32 	%f44, [%r7+16];
	ld.volatile.shared.f32 	%f45, [%r7];
	add.f32 	%f46, %f44, %f45;
	st.volatile.shared.f32 	[%r7], %f46;
	ld.volatile.shared.f32 	%f47, [%r7+8];
	ld.volatile.shared.f32 	%f48, [%r7];
	add.f32 	%f49, %f47, %f48;
	st.volatile.shared.f32 	[%r7], %f49;
	ld.volatile.shared.f32 	%f50, [%r7+4];
	ld.volatile.shared.f32 	%f51, [%r7];
	add.f32 	%f52, %f50, %f51;
	st.volatile.shared.f32 	[%r7], %f52;
	setp.ne.s32 	%p6, %r1, 0;
	@%p6 bra 	$L__BB1_11;
	ld.shared.f32 	%f53, [_ZZ7iKernelILj512EEvPfS0_S0_jE4smem];
	cvta.to.global.u64 	%rd35, %rd3;
	mul.wide.u32 	%rd36, %r2, 4;
	add.s64 	%rd37, %rd35, %rd36;
	st.global.f32 	[%rd37], %f53;
$L__BB1_11:
	ret;

}
	// .globl	_Z7iKernelILj256EEvPfS0_S0_j
.visible .entry _Z7iKernelILj256EEvPfS0_S0_j(
	.param .u64 .ptr .align 1 _Z7iKernelILj256EEvPfS0_S0_j_param_0,
	.param .u64 .ptr .align 1 _Z7iKernelILj256EEvPfS0_S0_j_param_1,
	.param .u64 .ptr .align 1 _Z7iKernelILj256EEvPfS0_S0_j_param_2,
	.param .u32 _Z7iKernelILj256EEvPfS0_S0_j_param_3
)
{
	.reg .pred 	%p<6>;
	.reg .b32 	%r<18>;
	.reg .b32 	%f<51>;
	.reg .b64 	%rd<38>;
	// demoted variable
	.shared .align 4 .b8 _ZZ7iKernelILj256EEvPfS0_S0_jE4smem[2048];
	ld.param.u64 	%rd4, [_Z7iKernelILj256EEvPfS0_S0_j_param_0];
	ld.param.u64 	%rd2, [_Z7iKernelILj256EEvPfS0_S0_j_param_1];
	ld.param.u64 	%rd3, [_Z7iKernelILj256EEvPfS0_S0_j_param_2];
	ld.param.u32 	%r8, [_Z7iKernelILj256EEvPfS0_S0_j_param_3];
	cvta.to.global.u64 	%rd1, %rd4;
	mov.u32 	%r1, %tid.x;
	mov.u32 	%r2, %ctaid.x;
	mov.u32 	%r3, %ntid.x;
	mul.lo.s32 	%r9, %r3, %r2;
	shl.b32 	%r4, %r9, 3;
	add.s32 	%r5, %r4, %r1;
	mad.lo.s32 	%r6, %r3, 7, %r5;
	setp.ge.u32 	%p1, %r6, %r8;
	@%p1 bra 	$L__BB2_2;
	cvta.to.global.u64 	%rd5, %rd2;
	mul.wide.u32 	%rd6, %r5, 4;
	add.s64 	%rd7, %rd1, %rd6;
	ld.global.f32 	%f1, [%rd7];
	add.s64 	%rd8, %rd5, %rd6;
	ld.global.f32 	%f2, [%rd8];
	mad.lo.s32 	%r10, %r3, -6, %r6;
	mul.wide.u32 	%rd9, %r10, 4;
	add.s64 	%rd10, %rd1, %rd9;
	ld.global.f32 	%f3, [%rd10];
	add.s64 	%rd11, %rd5, %rd9;
	ld.global.f32 	%f4, [%rd11];
	mul.f32 	%f5, %f3, %f4;
	add.s32 	%r11, %r10, %r3;
	mul.wide.u32 	%rd12, %r11, 4;
	add.s64 	%rd13, %rd1, %rd12;
	ld.global.f32 	%f6, [%rd13];
	add.s64 	%rd14, %rd5, %rd12;
	ld.global.f32 	%f7, [%rd14];
	add.s32 	%r12, %r11, %r3;
	mul.wide.u32 	%rd15, %r12, 4;
	add.s64 	%rd16, %rd1, %rd15;
	ld.global.f32 	%f8, [%rd16];
	add.s64 	%rd17, %rd5, %rd15;
	ld.global.f32 	%f9, [%rd17];
	add.s32 	%r13, %r12, %r3;
	mul.wide.u32 	%rd18, %r13, 4;
	add.s64 	%rd19, %rd1, %rd18;
	ld.global.f32 	%f10, [%rd19];
	add.s64 	%rd20, %rd5, %rd18;
	ld.global.f32 	%f11, [%rd20];
	add.s32 	%r14, %r13, %r3;
	mul.wide.u32 	%rd21, %r14, 4;
	add.s64 	%rd22, %rd1, %rd21;
	ld.global.f32 	%f12, [%rd22];
	add.s64 	%rd23, %rd5, %rd21;
	ld.global.f32 	%f13, [%rd23];
	add.s32 	%r15, %r14, %r3;
	mul.wide.u32 	%rd24, %r15, 4;
	add.s64 	%rd25, %rd1, %rd24;
	ld.global.f32 	%f14, [%rd25];
	add.s64 	%rd26, %rd5, %rd24;
	ld.global.f32 	%f15, [%rd26];
	mul.wide.u32 	%rd27, %r6, 4;
	add.s64 	%rd28, %rd1, %rd27;
	ld.global.f32 	%f16, [%rd28];
	add.s64 	%rd29, %rd5, %rd27;
	ld.global.f32 	%f17, [%rd29];
	fma.rn.f32 	%f18, %f1, %f2, %f5;
	fma.rn.f32 	%f19, %f6, %f7, %f18;
	fma.rn.f32 	%f20, %f8, %f9, %f19;
	fma.rn.f32 	%f21, %f10, %f11, %f20;
	fma.rn.f32 	%f22, %f12, %f13, %f21;
	fma.rn.f32 	%f23, %f14, %f15, %f22;
	fma.rn.f32 	%f24, %f16, %f17, %f23;
	st.global.f32 	[%rd7], %f24;
$L__BB2_2:
	cvt.u64.u32 	%rd30, %r1;
	cvt.u64.u32 	%rd31, %r4;
	add.s64 	%rd32, %rd31, %rd30;
	shl.b64 	%rd33, %rd32, 2;
	add.s64 	%rd34, %rd1, %rd33;
	ld.global.f32 	%f25, [%rd34];
	shl.b32 	%r16, %r1, 2;
	mov.u32 	%r17, _ZZ7iKernelILj256EEvPfS0_S0_jE4smem;
	add.s32 	%r7, %r17, %r16;
	st.shared.f32 	[%r7], %f25;
	bar.sync 	0;
	bar.sync 	0;
	bar.sync 	0;
	setp.gt.u32 	%p2, %r1, 127;
	@%p2 bra 	$L__BB2_4;
	ld.shared.f32 	%f26, [%r7+512];
	ld.shared.f32 	%f27, [%r7];
	add.f32 	%f28, %f26, %f27;
	st.shared.f32 	[%r7], %f28;
$L__BB2_4:
	bar.sync 	0;
	setp.gt.u32 	%p3, %r1, 63;
	@%p3 bra 	$L__BB2_6;
	ld.shared.f32 	%f29, [%r7+256];
	ld.shared.f32 	%f30, [%r7];
	add.f32 	%f31, %f29, %f30;
	st.shared.f32 	[%r7], %f31;
$L__BB2_6:
	bar.sync 	0;
	setp.gt.u32 	%p4, %r1, 31;
	@%p4 bra 	$L__BB2_9;
	ld.volatile.shared.f32 	%f32, [%r7+128];
	ld.volatile.shared.f32 	%f33, [%r7];
	add.f32 	%f34, %f32, %f33;
	st.volatile.shared.f32 	[%r7], %f34;
	ld.volatile.shared.f32 	%f35, [%r7+64];
	ld.volatile.shared.f32 	%f36, [%r7];
	add.f32 	%f37, %f35, %f36;
	st.volatile.shared.f32 	[%r7], %f37;
	ld.volatile.shared.f32 	%f38, [%r7+32];
	ld.volatile.shared.f32 	%f39, [%r7];
	add.f32 	%f40, %f38, %f39;
	st.volatile.shared.f32 	[%r7], %f40;
	ld.volatile.shared.f32 	%f41, [%r7+16];
	ld.volatile.shared.f32 	%f42, [%r7];
	add.f32 	%f43, %f41, %f42;
	st.volatile.shared.f32 	[%r7], %f43;
	ld.volatile.shared.f32 	%f44, [%r7+8];
	ld.volatile.shared.f32 	%f45, [%r7];
	add.f32 	%f46, %f44, %f45;
	st.volatile.shared.f32 	[%r7], %f46;
	ld.volatile.shared.f32 	%f47, [%r7+4];
	ld.volatile.shared.f32 	%f48, [%r7];
	add.f32 	%f49, %f47, %f48;
	st.volatile.shared.f32 	[%r7], %f49;
	setp.ne.s32 	%p5, %r1, 0;
	@%p5 bra 	$L__BB2_9;
	ld.shared.f32 	%f50, [_ZZ7iKernelILj256EEvPfS0_S0_jE4smem];
	cvta.to.global.u64 	%rd35, %rd3;
	mul.wide.u32 	%rd36, %r2, 4;
	add.s64 	%rd37, %rd35, %rd36;
	st.global.f32 	[%rd37], %f50;
$L__BB2_9:
	ret;

}
	// .globl	_Z7iKernelILj128EEvPfS0_S0_j
.visible .entry _Z7iKernelILj128EEvPfS0_S0_j(
	.param .u64 .ptr .align 1 _Z7iKernelILj128EEvPfS0_S0_j_param_0,
	.param .u64 .ptr .align 1 _Z7iKernelILj128EEvPfS0_S0_j_param_1,
	.param .u64 .ptr .align 1 _Z7iKernelILj128EEvPfS0_S0_j_param_2,
	.param .u32 _Z7iKernelILj128EEvPfS0_S0_j_param_3
)
{
	.reg .pred 	%p<5>;
	.reg .b32 	%r<18>;
	.reg .b32 	%f<48>;
	.reg .b64 	%rd<38>;
	// demoted variable
	.shared .align 4 .b8 _ZZ7iKernelILj128EEvPfS0_S0_jE4smem[2048];
	ld.param.u64 	%rd4, [_Z7iKernelILj128EEvPfS0_S0_j_param_0];
	ld.param.u64 	%rd2, [_Z7iKernelILj128EEvPfS0_S0_j_param_1];
	ld.param.u64 	%rd3, [_Z7iKernelILj128EEvPfS0_S0_j_param_2];
	ld.param.u32 	%r8, [_Z7iKernelILj128EEvPfS0_S0_j_param_3];
	cvta.to.global.u64 	%rd1, %rd4;
	mov.u32 	%r1, %tid.x;
	mov.u32 	%r2, %ctaid.x;
	mov.u32 	%r3, %ntid.x;
	mul.lo.s32 	%r9, %r3, %r2;
	shl.b32 	%r4, %r9, 3;
	add.s32 	%r5, %r4, %r1;
	mad.lo.s32 	%r6, %r3, 7, %r5;
	setp.ge.u32 	%p1, %r6, %r8;
	@%p1 bra 	$L__BB3_2;
	cvta.to.global.u64 	%rd5, %rd2;
	mul.wide.u32 	%rd6, %r5, 4;
	add.s64 	%rd7, %rd1, %rd6;
	ld.global.f32 	%f1, [%rd7];
	add.s64 	%rd8, %rd5, %rd6;
	ld.global.f32 	%f2, [%rd8];
	mad.lo.s32 	%r10, %r3, -6, %r6;
	mul.wide.u32 	%rd9, %r10, 4;
	add.s64 	%rd10, %rd1, %rd9;
	ld.global.f32 	%f3, [%rd10];
	add.s64 	%rd11, %rd5, %rd9;
	ld.global.f32 	%f4, [%rd11];
	mul.f32 	%f5, %f3, %f4;
	add.s32 	%r11, %r10, %r3;
	mul.wide.u32 	%rd12, %r11, 4;
	add.s64 	%rd13, %rd1, %rd12;
	ld.global.f32 	%f6, [%rd13];
	add.s64 	%rd14, %rd5, %rd12;
	ld.global.f32 	%f7, [%rd14];
	add.s32 	%r12, %r11, %r3;
	mul.wide.u32 	%rd15, %r12, 4;
	add.s64 	%rd16, %rd1, %rd15;
	ld.global.f32 	%f8, [%rd16];
	add.s64 	%rd17, %rd5, %rd15;
	ld.global.f32 	%f9, [%rd17];
	add.s32 	%r13, %r12, %r3;
	mul.wide.u32 	%rd18, %r13, 4;
	add.s64 	%rd19, %rd1, %rd18;
	ld.global.f32 	%f10, [%rd19];
	add.s64 	%rd20, %rd5, %rd18;
	ld.global.f32 	%f11, [%rd20];
	add.s32 	%r14, %r13, %r3;
	mul.wide.u32 	%rd21, %r14, 4;
	add.s64 	%rd22, %rd1, %rd21;
	ld.global.f32 	%f12, [%rd22];
	add.s64 	%rd23, %rd5, %rd21;
	ld.global.f32 	%f13, [%rd23];
	add.s32 	%r15, %r14, %r3;
	mul.wide.u32 	%rd24, %r15, 4;
	add.s64 	%rd25, %rd1, %rd24;
	ld.global.f32 	%f14, [%rd25];
	add.s64 	%rd26, %rd5, %rd24;
	ld.global.f32 	%f15, [%rd26];
	mul.wide.u32 	%rd27, %r6, 4;
	add.s64 	%rd28, %rd1, %rd27;
	ld.global.f32 	%f16, [%rd28];
	add.s64 	%rd29, %rd5, %rd27;
	ld.global.f32 	%f17, [%rd29];
	fma.rn.f32 	%f18, %f1, %f2, %f5;
	fma.rn.f32 	%f19, %f6, %f7, %f18;
	fma.rn.f32 	%f20, %f8, %f9, %f19;
	fma.rn.f32 	%f21, %f10, %f11, %f20;
	fma.rn.f32 	%f22, %f12, %f13, %f21;
	fma.rn.f32 	%f23, %f14, %f15, %f22;
	fma.rn.f32 	%f24, %f16, %f17, %f23;
	st.global.f32 	[%rd7], %f24;
$L__BB3_2:
	cvt.u64.u32 	%rd30, %r1;
	cvt.u64.u32 	%rd31, %r4;
	add.s64 	%rd32, %rd31, %rd30;
	shl.b64 	%rd33, %rd32, 2;
	add.s64 	%rd34, %rd1, %rd33;
	ld.global.f32 	%f25, [%rd34];
	shl.b32 	%r16, %r1, 2;
	mov.u32 	%r17, _ZZ7iKernelILj128EEvPfS0_S0_jE4smem;
	add.s32 	%r7, %r17, %r16;
	st.shared.f32 	[%r7], %f25;
	bar.sync 	0;
	bar.sync 	0;
	bar.sync 	0;
	bar.sync 	0;
	setp.gt.u32 	%p2, %r1, 63;
	@%p2 bra 	$L__BB3_4;
	ld.shared.f32 	%f26, [%r7+256];
	ld.shared.f32 	%f27, [%r7];
	add.f32 	%f28, %f26, %f27;
	st.shared.f32 	[%r7], %f28;
$L__BB3_4:
	bar.sync 	0;
	setp.gt.u32 	%p3, %r1, 31;
	@%p3 bra 	$L__BB3_7;
	ld.volatile.shared.f32 	%f29, [%r7+128];
	ld.volatile.shared.f32 	%f30, [%r7];
	add.f32 	%f31, %f29, %f30;
	st.volatile.shared.f32 	[%r7], %f31;
	ld.volatile.shared.f32 	%f32, [%r7+64];
	ld.volatile.shared.f32 	%f33, [%r7];
	add.f32 	%f34, %f32, %f33;
	st.volatile.shared.f32 	[%r7], %f34;
	ld.volatile.shared.f32 	%f35, [%r7+32];
	ld.volatile.shared.f32 	%f36, [%r7];
	add.f32 	%f37, %f35, %f36;
	st.volatile.shared.f32 	[%r7], %f37;
	ld.volatile.shared.f32 	%f38, [%r7+16];
	ld.volatile.shared.f32 	%f39, [%r7];
	add.f32 	%f40, %f38, %f39;
	st.volatile.shared.f32 	[%r7], %f40;
	ld.volatile.shared.f32 	%f41, [%r7+8];
	ld.volatile.shared.f32 	%f42, [%r7];
	add.f32 	%f43, %f41, %f42;
	st.volatile.shared.f32 	[%r7], %f43;
	ld.volatile.shared.f32 	%f44, [%r7+4];
	ld.volatile.shared.f32 	%f45, [%r7];
	add.f32 	%f46, %f44, %f45;
	st.volatile.shared.f32 	[%r7], %f46;
	setp.ne.s32 	%p4, %r1, 0;
	@%p4 bra 	$L__BB3_7;
	ld.shared.f32 	%f47, [_ZZ7iKernelILj128EEvPfS0_S0_jE4smem];
	cvta.to.global.u64 	%rd35, %rd3;
	mul.wide.u32 	%rd36, %r2, 4;
	add.s64 	%rd37, %rd35, %rd36;
	st.global.f32 	[%rd37], %f47;
$L__BB3_7:
	ret;

}
	// .globl	_Z7iKernelILj64EEvPfS0_S0_j
.visible .entry _Z7iKernelILj64EEvPfS0_S0_j(
	.param .u64 .ptr .align 1 _Z7iKernelILj64EEvPfS0_S0_j_param_0,
	.param .u64 .ptr .align 1 _Z7iKernelILj64EEvPfS0_S0_j_param_1,
	.param .u64 .ptr .align 1 _Z7iKernelILj64EEvPfS0_S0_j_param_2,
	.param .u32 _Z7iKernelILj64EEvPfS0_S0_j_param_3
)
{
	.reg .pred 	%p<4>;
	.reg .b32 	%r<18>;
	.reg .b32 	%f<45>;
	.reg .b64 	%rd<38>;
	// demoted variable
	.shared .align 4 .b8 _ZZ7iKernelILj64EEvPfS0_S0_jE4smem[2048];
	ld.param.u64 	%rd4, [_Z7iKernelILj64EEvPfS0_S0_j_param_0];
	ld.param.u64 	%rd2, [_Z7iKernelILj64EEvPfS0_S0_j_param_1];
	ld.param.u64 	%rd3, [_Z7iKernelILj64EEvPfS0_S0_j_param_2];
	ld.param.u32 	%r8, [_Z7iKernelILj64EEvPfS0_S0_j_param_3];
	cvta.to.global.u64 	%rd1, %rd4;
	mov.u32 	%r1, %tid.x;
	mov.u32 	%r2, %ctaid.x;
	mov.u32 	%r3, %ntid.x;
	mul.lo.s32 	%r9, %r3, %r2;
	shl.b32 	%r4, %r9, 3;
	add.s32 	%r5, %r4, %r1;
	mad.lo.s32 	%r6, %r3, 7, %r5;
	setp.ge.u32 	%p1, %r6, %r8;
	@%p1 bra 	$L__BB4_2;
	cvta.to.global.u64 	%rd5, %rd2;
	mul.wide.u32 	%rd6, %r5, 4;
	add.s64 	%rd7, %rd1, %rd6;
	ld.global.f32 	%f1, [%rd7];
	add.s64 	%rd8, %rd5, %rd6;
	ld.global.f32 	%f2, [%rd8];
	mad.lo.s32 	%r10, %r3, -6, %r6;
	mul.wide.u32 	%rd9, %r10, 4;
	add.s64 	%rd10, %rd1, %rd9;
	ld.global.f32 	%f3, [%rd10];
	add.s64 	%rd11, %rd5, %rd9;
	ld.global.f32 	%f4, [%rd11];
	mul.f32 	%f5, %f3, %f4;
	add.s32 	%r11, %r10, %r3;
	mul.wide.u32 	%rd12, %r11, 4;
	add.s64 	%rd13, %rd1, %rd12;
	ld.global.f32 	%f6, [%rd13];
	add.s64 	%rd14, %rd5, %rd12;
	ld.global.f32 	%f7, [%rd14];
	add.s32 	%r12, %r11, %r3;
	mul.wide.u32 	%rd15, %r12, 4;
	add.s64 	%rd16, %rd1, %rd15;
	ld.global.f32 	%f8, [%rd16];
	add.s64 	%rd17, %rd5, %rd15;
	ld.global.f32 	%f9, [%rd17];
	add.s32 	%r13, %r12, %r3;
	mul.wide.u32 	%rd18, %r13, 4;
	add.s64 	%rd19, %rd1, %rd18;
	ld.global.f32 	%f10, [%rd19];
	add.s64 	%rd20, %rd5, %rd18;
	ld.global.f32 	%f11, [%rd20];
	add.s32 	%r14, %r13, %r3;
	mul.wide.u32 	%rd21, %r14, 4;
	add.s64 	%rd22, %rd1, %rd21;
	ld.global.f32 	%f12, [%rd22];
	add.s64 	%rd23, %rd5, %rd21;
	ld.global.f32 	%f13, [%rd23];
	add.s32 	%r15, %r14, %r3;
	mul.wide.u32 	%rd24, %r15, 4;
	add.s64 	%rd25, %rd1, %rd24;
	ld.global.f32 	%f14, [%rd25];
	add.s64 	%rd26, %rd5, %rd24;
	ld.global.f32 	%f15, [%rd26];
	mul.wide.u32 	%rd27, %r6, 4;
	add.s64 	%rd28, %rd1, %rd27;
	ld.global.f32 	%f16, [%rd28];
	add.s64 	%rd29, %rd5, %rd27;
	ld.global.f32 	%f17, [%rd29];
	fma.rn.f32 	%f18, %f1, %f2, %f5;
	fma.rn.f32 	%f19, %f6, %f7, %f18;
	fma.rn.f32 	%f20, %f8, %f9, %f19;
	fma.rn.f32 	%f21, %f10, %f11, %f20;
	fma.rn.f32 	%f22, %f12, %f13, %f21;
	fma.rn.f32 	%f23, %f14, %f15, %f22;
	fma.rn.f32 	%f24, %f16, %f17, %f23;
	st.global.f32 	[%rd7], %f24;
$L__BB4_2:
	cvt.u64.u32 	%rd30, %r1;
	cvt.u64.u32 	%rd31, %r4;
	add.s64 	%rd32, %rd31, %rd30;
	shl.b64 	%rd33, %rd32, 2;
	add.s64 	%rd34, %rd1, %rd33;
	ld.global.f32 	%f25, [%rd34];
	shl.b32 	%r16, %r1, 2;
	mov.u32 	%r17, _ZZ7iKernelILj64EEvPfS0_S0_jE4smem;
	add.s32 	%r7, %r17, %r16;
	st.shared.f32 	[%r7], %f25;
	bar.sync 	0;
	bar.sync 	0;
	bar.sync 	0;
	bar.sync 	0;
	bar.sync 	0;
	setp.gt.u32 	%p2, %r1, 31;
	@%p2 bra 	$L__BB4_5;
	ld.volatile.shared.f32 	%f26, [%r7+128];
	ld.volatile.shared.f32 	%f27, [%r7];
	add.f32 	%f28, %f26, %f27;
	st.volatile.shared.f32 	[%r7], %f28;
	ld.volatile.shared.f32 	%f29, [%r7+64];
	ld.volatile.shared.f32 	%f30, [%r7];
	add.f32 	%f31, %f29, %f30;
	st.volatile.shared.f32 	[%r7], %f31;
	ld.volatile.shared.f32 	%f32, [%r7+32];
	ld.volatile.shared.f32 	%f33, [%r7];
	add.f32 	%f34, %f32, %f33;
	st.volatile.shared.f32 	[%r7], %f34;
	ld.volatile.shared.f32 	%f35, [%r7+16];
	ld.volatile.shared.f32 	%f36, [%r7];
	add.f32 	%f37, %f35, %f36;
	st.volatile.shared.f32 	[%r7], %f37;
	ld.volatile.shared.f32 	%f38, [%r7+8];
	ld.volatile.shared.f32 	%f39, [%r7];
	add.f32 	%f40, %f38, %f39;
	st.volatile.shared.f32 	[%r7], %f40;
	ld.volatile.shared.f32 	%f41, [%r7+4];
	ld.volatile.shared.f32 	%f42, [%r7];
	add.f32 	%f43, %f41, %f42;
	st.volatile.shared.f32 	[%r7], %f43;
	setp.ne.s32 	%p3, %r1, 0;
	@%p3 bra 	$L__BB4_5;
	ld.shared.f32 	%f44, [_ZZ7iKernelILj64EEvPfS0_S0_jE4smem];
	cvta.to.global.u64 	%rd35, %rd3;
	mul.wide.u32 	%rd36, %r2, 4;
	add.s64 	%rd37, %rd35, %rd36;
	st.global.f32 	[%rd37], %f44;
$L__BB4_5:
	ret;

}


// ===== COMPILED SASS (sm_100) =====

	.target	sm_100

	.elftype	@"ET_EXEC"


//--------------------- .note.nv.tkinfo           --------------------------
	.section	.note.nv.tkinfo,"",@"SHT_NOTE"
	.sectionflags	@"SHF_NOTE_NV_TKINFO"
	.tkinfo
        /*0018*/ 	.word	0x00000002
        /*0030*/ 	.string	""
        /*0030*/ 	.string	"ptxas"
        /*0030*/ 	.string	"Cuda compilation tools, release 13.0, V13.0.88"
        /*0030*/ 	.string	"Build cuda_13.0.r13.0/compiler.36424714_0"
        /*0030*/ 	.string	"-arch sm_100 -m 64 "



//--------------------- .note.nv.cuinfo           --------------------------
	.section	.note.nv.cuinfo,"",@"SHT_NOTE"
	.sectionflags	@"SHF_NOTE_NV_CUINFO"
        /*0018*/ 	.short	0x0002
        /*001a*/ 	.short	0x0064
        /*001c*/ 	.short	0x0082
	.zero		2


//--------------------- .nv.info                  --------------------------
	.section	.nv.info,"",@"SHT_CUDA_INFO"
	.align	4


	//----- nvinfo : EIATTR_REGCOUNT
	.align		4
        /*0000*/ 	.byte	0x04, 0x2f
        /*0002*/ 	.short	(.L_1 - .L_0)
	.align		4
.L_0:
        /*0004*/ 	.word	index@(_Z7iKernelILj1024EEvPfS0_S0_j)
        /*0008*/ 	.word	0x00000020


	//----- nvinfo : EIATTR_FRAME_SIZE
	.align		4
.L_1:
        /*000c*/ 	.byte	0x04, 0x11
        /*000e*/ 	.short	(.L_3 - .L_2)
	.align		4
.L_2:
        /*0010*/ 	.word	index@(_Z7iKernelILj1024EEvPfS0_S0_j)
        /*0014*/ 	.word	0x00000000


	//----- nvinfo : EIATTR_REGCOUNT
	.align		4
.L_3:
        /*0018*/ 	.byte	0x04, 0x2f
        /*001a*/ 	.short	(.L_5 - .L_4)
	.align		4
.L_4:
        /*001c*/ 	.word	index@(_Z7iKernelILj512EEvPfS0_S0_j)
        /*0020*/ 	.word	0x00000020


	//----- nvinfo : EIATTR_FRAME_SIZE
	.align		4
.L_5:
        /*0024*/ 	.byte	0x04, 0x11
        /*0026*/ 	.short	(.L_7 - .L_6)
	.align		4
.L_6:
        /*0028*/ 	.word	index@(_Z7iKernelILj512EEvPfS0_S0_j)
        /*002c*/ 	.word	0x00000000


	//----- nvinfo : EIATTR_REGCOUNT
	.align		4
.L_7:
        /*0030*/ 	.byte	0x04, 0x2f
        /*0032*/ 	.short	(.L_9 - .L_8)
	.align		4
.L_8:
        /*0034*/ 	.word	index@(_Z7iKernelILj256EEvPfS0_S0_j)
        /*0038*/ 	.word	0x00000020


	//----- nvinfo : EIATTR_FRAME_SIZE
	.align		4
.L_9:
        /*003c*/ 	.byte	0x04, 0x11
        /*003e*/ 	.short	(.L_11 - .L_10)
	.align		4
.L_10:
        /*0040*/ 	.word	index@(_Z7iKernelILj256EEvPfS0_S0_j)
        /*0044*/ 	.word	0x00000000


	//----- nvinfo : EIATTR_REGCOUNT
	.align		4
.L_11:
        /*0048*/ 	.byte	0x04, 0x2f
        /*004a*/ 	.short	(.L_13 - .L_12)
	.align		4
.L_12:
        /*004c*/ 	.word	index@(_Z7iKernelILj128EEvPfS0_S0_j)
        /*0050*/ 	.word	0x00000020


	//----- nvinfo : EIATTR_FRAME_SIZE
	.align		4
.L_13:
        /*0054*/ 	.byte	0x04, 0x11
        /*0056*/ 	.short	(.L_15 - .L_14)
	.align		4
.L_14:
        /*0058*/ 	.word	index@(_Z7iKernelILj128EEvPfS0_S0_j)
        /*005c*/ 	.word	0x00000000


	//----- nvinfo : EIATTR_REGCOUNT
	.align		4
.L_15:
        /*0060*/ 	.byte	0x04, 0x2f
        /*0062*/ 	.short	(.L_17 - .L_16)
	.align		4
.L_16:
        /*0064*/ 	.word	index@(_Z7iKernelILj64EEvPfS0_S0_j)
        /*0068*/ 	.word	0x00000020


	//----- nvinfo : EIATTR_FRAME_SIZE
	.align		4
.L_17:
        /*006c*/ 	.byte	0x04, 0x11
        /*006e*/ 	.short	(.L_19 - .L_18)
	.align		4
.L_18:
        /*0070*/ 	.word	index@(_Z7iKernelILj64EEvPfS0_S0_j)
        /*0074*/ 	.word	0x00000000


	//----- nvinfo : EIATTR_MIN_STACK_SIZE
	.align		4
.L_19:
        /*0078*/ 	.byte	0x04, 0x12
        /*007a*/ 	.short	(.L_21 - .L_20)
	.align		4
.L_20:
        /*007c*/ 	.word	index@(_Z7iKernelILj64EEvPfS0_S0_j)
        /*0080*/ 	.word	0x00000000


	//----- nvinfo : EIATTR_MIN_STACK_SIZE
	.align		4
.L_21:
        /*0084*/ 	.byte	0x04, 0x12
        /*0086*/ 	.short	(.L_23 - .L_22)
	.align		4
.L_22:
        /*0088*/ 	.word	index@(_Z7iKernelILj128EEvPfS0_S0_j)
        /*008c*/ 	.word	0x00000000


	//----- nvinfo : EIATTR_MIN_STACK_SIZE
	.align		4
.L_23:
        /*0090*/ 	.byte	0x04, 0x12
        /*0092*/ 	.short	(.L_25 - .L_24)
	.align		4
.L_24:
        /*0094*/ 	.word	index@(_Z7iKernelILj256EEvPfS0_S0_j)
        /*0098*/ 	.word	0x00000000


	//----- nvinfo : EIATTR_MIN_STACK_SIZE
	.align		4
.L_25:
        /*009c*/ 	.byte	0x04, 0x12
        /*009e*/ 	.short	(.L_27 - .L_26)
	.align		4
.L_26:
        /*00a0*/ 	.word	index@(_Z7iKernelILj512EEvPfS0_S0_j)
        /*00a4*/ 	.word	0x00000000


	//----- nvinfo : EIATTR_MIN_STACK_SIZE
	.align		4
.L_27:
        /*00a8*/ 	.byte	0x04, 0x12
        /*00aa*/ 	.short	(.L_29 - .L_28)
	.align		4
.L_28:
        /*00ac*/ 	.word	index@(_Z7iKernelILj1024EEvPfS0_S0_j)
        /*00b0*/ 	.word	0x00000000
.L_29:


//--------------------- .nv.compat                --------------------------
	.section	.nv.compat,"",@"SHT_CUDA_COMPAT_INFO"
	.align	4
        /*0000*/ 	.byte	0x02, 0x09, 0x00, 0x00, 0x02, 0x02, 0x01, 0x00, 0x02, 0x05, 0x05, 0x00, 0x03, 0x07, 0x01, 0x01
        /*0010*/ 	.byte	0x02, 0x03, 0x00, 0x00, 0x02, 0x06, 0x01, 0x00, 0x04, 0x0b, 0x08, 0x00, 0x09, 0x00, 0x00, 0x00
        /*0020*/ 	.byte	0x00, 0x00, 0x00, 0x00


//--------------------- .nv.info._Z7iKernelILj64EEvPfS0_S0_j --------------------------
	.section	.nv.info._Z7iKernelILj64EEvPfS0_S0_j,"",@"SHT_CUDA_INFO"
	.sectionflags	@""
	.align	4


	//----- nvinfo : EIATTR_CUDA_API_VERSION
	.align		4
        /*0000*/ 	.byte	0x04, 0x37
        /*0002*/ 	.short	(.L_31 - .L_30)
.L_30:
        /*0004*/ 	.word	0x00000082


	//----- nvinfo : EIATTR_KPARAM_INFO
	.align		4
.L_31:
        /*0008*/ 	.byte	0x04, 0x17
        /*000a*/ 	.short	(.L_33 - .L_32)
.L_32:
        /*000c*/ 	.word	0x00000000
        /*0010*/ 	.short	0x0003
        /*0012*/ 	.short	0x0018
        /*0014*/ 	.byte	0x00, 0xf0, 0x11, 0x00


	//----- nvinfo : EIATTR_KPARAM_INFO
	.align		4
.L_33:
        /*0018*/ 	.byte	0x04, 0x17
        /*001a*/ 	.short	(.L_35 - .L_34)
.L_34:
        /*001c*/ 	.word	0x00000000
        /*0020*/ 	.short	0x0002
        /*0022*/ 	.short	0x0010
        /*0024*/ 	.byte	0x00, 0xf5, 0x21, 0x00


	//----- nvinfo : EIATTR_KPARAM_INFO
	.align		4
.L_35:
        /*0028*/ 	.byte	0x04, 0x17
        /*002a*/ 	.short	(.L_37 - .L_36)
.L_36:
        /*002c*/ 	.word	0x00000000
        /*0030*/ 	.short	0x0001
        /*0032*/ 	.short	0x0008
        /*0034*/ 	.byte	0x00, 0xf5, 0x21, 0x00


	//----- nvinfo : EIATTR_KPARAM_INFO
	.align		4
.L_37:
        /*0038*/ 	.byte	0x04, 0x17
        /*003a*/ 	.short	(.L_39 - .L_38)
.L_38:
        /*003c*/ 	.word	0x00000000
        /*0040*/ 	.short	0x0000
        /*0042*/ 	.short	0x0000
        /*0044*/ 	.byte	0x00, 0xf5, 0x21, 0x00


	//----- nvinfo : EIATTR_SPARSE_MMA_MASK
	.align		4
.L_39:
        /*0048*/ 	.byte	0x03, 0x50
        /*004a*/ 	.short	0x0000


	//----- nvinfo : EIATTR_MAXREG_COUNT
	.align		4
        /*004c*/ 	.byte	0x03, 0x1b
        /*004e*/ 	.short	0x00ff


	//----- nvinfo : EIATTR_NUM_BARRIERS
	.align		4
        /*0050*/ 	.byte	0x02, 0x4c
        /*0052*/ 	.byte	0x01
	.zero		1


	//----- nvinfo : EIATTR_MERCURY_ISA_VERSION
	.align		4
        /*0054*/ 	.byte	0x03, 0x5f
        /*0056*/ 	.short	0x0101


	//----- nvinfo : EIATTR_VRC_CTA_INIT_COUNT
	.align		4
        /*0058*/ 	.byte	0x02, 0x4a
	.zero		1
	.zero		1


	//----- nvinfo : EIATTR_EXIT_INSTR_OFFSETS
	.align		4
        /*005c*/ 	.byte	0x04, 0x1c
        /*005e*/ 	.short	(.L_41 - .L_40)


	//   ....[0]....
.L_40:
        /*0060*/ 	.word	0x00000500


	//   ....[1]....
        /*0064*/ 	.word	0x000006a0


	//   ....[2]....
        /*0068*/ 	.word	0x000006f0


	//----- nvinfo : EIATTR_CRS_STACK_SIZE
	.align		4
.L_41:
        /*006c*/ 	.byte	0x04, 0x1e
        /*006e*/ 	.short	(.L_43 - .L_42)
.L_42:
        /*0070*/ 	.word	0x00000000


	//----- nvinfo : EIATTR_CBANK_PARAM_SIZE
	.align		4
.L_43:
        /*0074*/ 	.byte	0x03, 0x19
        /*0076*/ 	.short	0x001c


	//----- nvinfo : EIATTR_PARAM_CBANK
	.align		4
        /*0078*/ 	.byte	0x04, 0x0a
        /*007a*/ 	.short	(.L_45 - .L_44)
	.align		4
.L_44:
        /*007c*/ 	.word	index@(.nv.constant0._Z7iKernelILj64EEvPfS0_S0_j)
        /*0080*/ 	.short	0x0380
        /*0082*/ 	.short	0x001c


	//----- nvinfo : EIATTR_SW_WAR
	.align		4
.L_45:
        /*0084*/ 	.byte	0x04, 0x36
        /*0086*/ 	.short	(.L_47 - .L_46)
.L_46:
        /*0088*/ 	.word	0x00000008
.L_47:


//--------------------- .nv.info._Z7iKernelILj128EEvPfS0_S0_j --------------------------
	.section	.nv.info._Z7iKernelILj128EEvPfS0_S0_j,"",@"SHT_CUDA_INFO"
	.sectionflags	@""
	.align	4


	//----- nvinfo : EIATTR_CUDA_API_VERSION
	.align		4
        /*0000*/ 	.byte	0x04, 0x37
        /*0002*/ 	.short	(.L_49 - .L_48)
.L_48:
        /*0004*/ 	.word	0x00000082


	//----- nvinfo : EIATTR_KPARAM_INFO
	.align		4
.L_49:
        /*0008*/ 	.byte	0x04, 0x17
        /*000a*/ 	.short	(.L_51 - .L_50)
.L_50:
        /*000c*/ 	.word	0x00000000
        /*0010*/ 	.short	0x0003
        /*0012*/ 	.short	0x0018
        /*0014*/ 	.byte	0x00, 0xf0, 0x11, 0x00


	//----- nvinfo : EIATTR_KPARAM_INFO
	.align		4
.L_51:
        /*0018*/ 	.byte	0x04, 0x17
        /*001a*/ 	.short	(.L_53 - .L_52)
.L_52:
        /*001c*/ 	.word	0x00000000
        /*0020*/ 	.short	0x0002
        /*0022*/ 	.short	0x0010
        /*0024*/ 	.byte	0x00, 0xf5, 0x21, 0x00


	//----- nvinfo : EIATTR_KPARAM_INFO
	.align		4
.L_53:
        /*0028*/ 	.byte	0x04, 0x17
        /*002a*/ 	.short	(.L_55 - .L_54)
.L_54:
        /*002c*/ 	.word	0x00000000
        /*0030*/ 	.short	0x0001
        /*0032*/ 	.short	0x0008
        /*0034*/ 	.byte	0x00, 0xf5, 0x21, 0x00


	//----- nvinfo : EIATTR_KPARAM_INFO
	.align		4
.L_55:
        /*0038*/ 	.byte	0x04, 0x17
        /*003a*/ 	.short	(.L_57 - .L_56)
.L_56:
        /*003c*/ 	.word	0x00000000
        /*0040*/ 	.short	0x0000
        /*0042*/ 	.short	0x0000
        /*0044*/ 	.byte	0x00, 0xf5, 0x21, 0x00


	//----- nvinfo : EIATTR_SPARSE_MMA_MASK
	.align		4
.L_57:
        /*0048*/ 	.byte	0x03, 0x50
        /*004a*/ 	.short	0x0000


	//----- nvinfo : EIATTR_MAXREG_COUNT
	.align		4
        /*004c*/ 	.byte	0x03, 0x1b
        /*004e*/ 	.short	0x00ff


	//----- nvinfo : EIATTR_NUM_BARRIERS
	.align		4
        /*0050*/ 	.byte	0x02, 0x4c
        /*0052*/ 	.byte	0x01
	.zero		1


	//----- nvinfo : EIATTR_MERCURY_ISA_VERSION
	.align		4
        /*0054*/ 	.byte	0x03, 0x5f
        /*0056*/ 	.short	0x0101


	//----- nvinfo : EIATTR_VRC_CTA_INIT_COUNT
	.align		4
        /*0058*/ 	.byte	0x02, 0x4a
	.zero		1
	.zero		1


	//----- nvinfo : EIATTR_EXIT_INSTR_OFFSETS
	.align		4
        /*005c*/ 	.byte	0x04, 0x1c
        /*005e*/ 	.short	(.L_59 - .L_58)


	//   ....[0]....
.L_58:
        /*0060*/ 	.word	0x00000550


	//   ....[1]....
        /*0064*/ 	.word	0x000006f0


	//   ....[2]....
        /*0068*/ 	.word	0x00000740


	//----- nvinfo : EIATTR_CRS_STACK_SIZE
	.align		4
.L_59:
        /*006c*/ 	.byte	0x04, 0x1e
        /*006e*/ 	.short	(.L_61 - .L_60)
.L_60:
        /*0070*/ 	.word	0x00000000


	//----- nvinfo : EIATTR_CBANK_PARAM_SIZE
	.align		4
.L_61:
        /*0074*/ 	.byte	0x03, 0x19
        /*0076*/ 	.short	0x001c


	//----- nvinfo : EIATTR_PARAM_CBANK
	.align		4
        /*0078*/ 	.byte	0x04, 0x0a
        /*007a*/ 	.short	(.L_63 - .L_62)
	.align		4
.L_62:
        /*007c*/ 	.word	index@(.nv.constant0._Z7iKernelILj128EEvPfS0_S0_j)
        /*0080*/ 	.short	0x0380
        /*0082*/ 	.short	0x001c


	//----- nvinfo : EIATTR_SW_WAR
	.align		4
.L_63:
        /*0084*/ 	.byte	0x04, 0x36
        /*0086*/ 	.short	(.L_65 - .L_64)
.L_64:
        /*0088*/ 	.word	0x00000008
.L_65:


//--------------------- .nv.info._Z7iKernelILj256EEvPfS0_S0_j --------------------------
	.section	.nv.info._Z7iKernelILj256EEvPfS0_S0_j,"",@"SHT_CUDA_INFO"
	.sectionflags	@""
	.align	4


	//----- nvinfo : EIATTR_CUDA_API_VERSION
	.align		4
        /*0000*/ 	.byte	0x04, 0x37
        /*0002*/ 	.short	(.L_67 - .L_66)
.L_66:
        /*0004*/ 	.word	0x00000082


	//----- nvinfo : EIATTR_KPARAM_INFO
	.align		4
.L_67:
        /*0008*/ 	.byte	0x04, 0x17
        /*000a*/ 	.short	(.L_69 - .L_68)
.L_68:
        /*000c*/ 	.word	0x00000000
        /*0010*/ 	.short	0x0003
        /*0012*/ 	.short	0x0018
        /*0014*/ 	.byte	0x00, 0xf0, 0x11, 0x00


	//----- nvinfo : EIATTR_KPARAM_INFO
	.align		4
.L_69:
        /*0018*/ 	.byte	0x04, 0x17
        /*001a*/ 	.short	(.L_71 - .L_70)
.L_70:
        /*001c*/ 	.word	0x00000000
        /*0020*/ 	.short	0x0002
        /*0022*/ 	.short	0x0010
        /*0024*/ 	.byte	0x00, 0xf5, 0x21, 0x00


	//----- nvinfo : EIATTR_KPARAM_INFO
	.align		4
.L_71:
        /*0028*/ 	.byte	0x04, 0x17
        /*002a*/ 	.short	(.L_73 - .L_72)
.L_72:
        /*002c*/ 	.word	0x00000000
        /*0030*/ 	.short	0x0001
        /*0032*/ 	.short	0x0008
        /*0034*/ 	.byte	0x00, 0xf5, 0x21, 0x00


	//----- nvinfo : EIATTR_KPARAM_INFO
	.align		4
.L_73:
        /*0038*/ 	.byte	0x04, 0x17
        /*003a*/ 	.short	(.L_75 - .L_74)
.L_74:
        /*003c*/ 	.word	0x00000000
        /*0040*/ 	.short	0x0000
        /*0042*/ 	.short	0x0000
        /*0044*/ 	.byte	0x00, 0xf5, 0x21, 0x00


	//----- nvinfo : EIATTR_SPARSE_MMA_MASK
	.align		4
.L_75:
        /*0048*/ 	.byte	0x03, 0x50
        /*004a*/ 	.short	0x0000


	//----- nvinfo : EIATTR_MAXREG_COUNT
	.align		4
        /*004c*/ 	.byte	0x03, 0x1b
        /*004e*/ 	.short	0x00ff


	//----- nvinfo : EIATTR_NUM_BARRIERS
	.align		4
        /*0050*/ 	.byte	0x02, 0x4c
        /*0052*/ 	.byte	0x01
	.zero		1


	//----- nvinfo : EIATTR_MERCURY_ISA_VERSION
	.align		4
        /*0054*/ 	.byte	0x03, 0x5f
        /*0056*/ 	.short	0x0101


	//----- nvinfo : EIATTR_VRC_CTA_INIT_COUNT
	.align		4
        /*0058*/ 	.byte	0x02, 0x4a
	.zero		1
	.zero		1


	//----- nvinfo : EIATTR_EXIT_INSTR_OFFSETS
	.align		4
        /*005c*/ 	.byte	0x04, 0x1c
        /*005e*/ 	.short	(.L_77 - .L_76)


	//   ....[0]....
.L_76:
        /*0060*/ 	.word	0x000005a0


	//   ....[1]....
        /*0064*/ 	.word	0x00000740


	//   ....[2]....
        /*0068*/ 	.word	0x00000790


	//----- nvinfo : EIATTR_CRS_STACK_SIZE
	.align		4
.L_77:
        /*006c*/ 	.byte	0x04, 0x1e
        /*006e*/ 	.short	(.L_79 - .L_78)
.L_78:
        /*0070*/ 	.word	0x00000000


	//----- nvinfo : EIATTR_CBANK_PARAM_SIZE
	.align		4
.L_79:
        /*0074*/ 	.byte	0x03, 0x19
        /*0076*/ 	.short	0x001c


	//----- nvinfo : EIATTR_PARAM_CBANK
	.align		4
        /*0078*/ 	.byte	0x04, 0x0a
        /*007a*/ 	.short	(.L_81 - .L_80)
	.align		4
.L_80:
        /*007c*/ 	.word	index@(.nv.constant0._Z7iKernelILj256EEvPfS0_S0_j)
        /*0080*/ 	.short	0x0380
        /*0082*/ 	.short	0x001c


	//----- nvinfo : EIATTR_SW_WAR
	.align		4
.L_81:
        /*0084*/ 	.byte	0x04, 0x36
        /*0086*/ 	.short	(.L_83 - .L_82)
.L_82:
        /*0088*/ 	.word	0x00000008
.L_83:


//--------------------- .nv.info._Z7iKernelILj512EEvPfS0_S0_j --------------------------
	.section	.nv.info._Z7iKernelILj512EEvPfS0_S0_j,"",@"SHT_CUDA_INFO"
	.sectionflags	@""
	.align	4


	//----- nvinfo : EIATTR_CUDA_API_VERSION
	.align		4
        /*0000*/ 	.byte	0x04, 0x37
        /*0002*/ 	.short	(.L_85 - .L_84)
.L_84:
        /*0004*/ 	.word	0x00000082


	//----- nvinfo : EIATTR_KPARAM_INFO
	.align		4
.L_85:
        /*0008*/ 	.byte	0x04, 0x17
        /*000a*/ 	.short	(.L_87 - .L_86)
.L_86:
        /*000c*/ 	.word	0x00000000
        /*0010*/ 	.short	0x0003
        /*0012*/ 	.short	0x0018
        /*0014*/ 	.byte	0x00, 0xf0, 0x11, 0x00


	//----- nvinfo : EIATTR_KPARAM_INFO
	.align		4
.L_87:
        /*0018*/ 	.byte	0x04, 0x17
        /*001a*/ 	.short	(.L_89 - .L_88)
.L_88:
        /*001c*/ 	.word	0x00000000
        /*0020*/ 	.short	0x0002
        /*0022*/ 	.short	0x0010
        /*0024*/ 	.byte	0x00, 0xf5, 0x21, 0x00


	//----- nvinfo : EIATTR_KPARAM_INFO
	.align		4
.L_89:
        /*0028*/ 	.byte	0x04, 0x17
        /*002a*/ 	.short	(.L_91 - .L_90)
.L_90:
        /*002c*/ 	.word	0x00000000
        /*0030*/ 	.short	0x0001
        /*0032*/ 	.short	0x0008
        /*0034*/ 	.byte	0x00, 0xf5, 0x21, 0x00


	//----- nvinfo : EIATTR_KPARAM_INFO
	.align		4
.L_91:
        /*0038*/ 	.byte	0x04, 0x17
        /*003a*/ 	.short	(.L_93 - .L_92)
.L_92:
        /*003c*/ 	.word	0x00000000
        /*0040*/ 	.short	0x0000
        /*0042*/ 	.short	0x0000
        /*0044*/ 	.byte	0x00, 0xf5, 0x21, 0x00


	//----- nvinfo : EIATTR_SPARSE_MMA_MASK
	.align		4
.L_93:
        /*0048*/ 	.byte	0x03, 0x50
        /*004a*/ 	.short	0x0000


	//----- nvinfo : EIATTR_MAXREG_COUNT
	.align		4
        /*004c*/ 	.byte	0x03, 0x1b
        /*004e*/ 	.short	0x00ff


	//----- nvinfo : EIATTR_NUM_BARRIERS
	.align		4
        /*0050*/ 	.byte	0x02, 0x4c
        /*0052*/ 	.byte	0x01
	.zero		1


	//----- nvinfo : EIATTR_MERCURY_ISA_VERSION
	.align		4
        /*0054*/ 	.byte	0x03, 0x5f
        /*0056*/ 	.short	0x0101


	//----- nvinfo : EIATTR_VRC_CTA_INIT_COUNT
	.align		4
        /*0058*/ 	.byte	0x02, 0x4a
	.zero		1
	.zero		1


	//----- nvinfo : EIATTR_EXIT_INSTR_OFFSETS
	.align		4
        /*005c*/ 	.byte	0x04, 0x1c
        /*005e*/ 	.short	(.L_95 - .L_94)


	//   ....[0]....
.L_94:
        /*0060*/ 	.word	0x000005f0


	//   ....[1]....
        /*0064*/ 	.word	0x00000790


	//   ....[2]....
        /*0068*/ 	.word	0x000007e0


	//----- nvinfo : EIATTR_CRS_STACK_SIZE
	.align		4
.L_95:
        /*006c*/ 	.byte	0x04, 0x1e
        /*006e*/ 	.short	(.L_97 - .L_96)
.L_96:
        /*0070*/ 	.word	0x00000000


	//----- nvinfo : EIATTR_CBANK_PARAM_SIZE
	.align		4
.L_97:
        /*0074*/ 	.byte	0x03, 0x19
        /*0076*/ 	.short	0x001c


	//----- nvinfo : EIATTR_PARAM_CBANK
	.align		4
        /*0078*/ 	.byte	0x04, 0x0a
        /*007a*/ 	.short	(.L_99 - .L_98)
	.align		4
.L_98:
        /*007c*/ 	.word	index@(.nv.constant0._Z7iKernelILj512EEvPfS0_S0_j)
        /*0080*/ 	.short	0x0380
        /*0082*/ 	.short	0x001c


	//----- nvinfo : EIATTR_SW_WAR
	.align		4
.L_99:
        /*0084*/ 	.byte	0x04, 0x36
        /*0086*/ 	.short	(.L_101 - .L_100)
.L_100:
        /*0088*/ 	.word	0x00000008
.L_101:


//--------------------- .nv.info._Z7iKernelILj1024EEvPfS0_S0_j --------------------------
	.section	.nv.info._Z7iKernelILj1024EEvPfS0_S0_j,"",@"SHT_CUDA_INFO"
	.sectionflags	@""
	.align	4


	//----- nvinfo : EIATTR_CUDA_API_VERSION
	.align		4
        /*0000*/ 	.byte	0x04, 0x37
        /*0002*/ 	.short	(.L_103 - .L_102)
.L_102:
        /*0004*/ 	.word	0x00000082


	//----- nvinfo : EIATTR_KPARAM_INFO
	.align		4
.L_103:
        /*0008*/ 	.byte	0x04, 0x17
        /*000a*/ 	.short	(.L_105 - .L_104)
.L_104:
        /*000c*/ 	.word	0x00000000
        /*0010*/ 	.short	0x0003
        /*0012*/ 	.short	0x0018
        /*0014*/ 	.byte	0x00, 0xf0, 0x11, 0x00


	//----- nvinfo : EIATTR_KPARAM_INFO
	.align		4
.L_105:
        /*0018*/ 	.byte	0x04, 0x17
        /*001a*/ 	.short	(.L_107 - .L_106)
.L_106:
        /*001c*/ 	.word	0x00000000
        /*0020*/ 	.short	0x0002
        /*0022*/ 	.short	0x0010
        /*0024*/ 	.byte	0x00, 0xf5, 0x21, 0x00


	//----- nvinfo : EIATTR_KPARAM_INFO
	.align		4
.L_107:
        /*0028*/ 	.byte	0x04, 0x17
        /*002a*/ 	.short	(.L_109 - .L_108)
.L_108:
        /*002c*/ 	.word	0x00000000
        /*0030*/ 	.short	0x0001
        /*0032*/ 	.short	0x0008
        /*0034*/ 	.byte	0x00, 0xf5, 0x21, 0x00


	//----- nvinfo : EIATTR_KPARAM_INFO
	.align		4
.L_109:
        /*0038*/ 	.byte	0x04, 0x17
        /*003a*/ 	.short	(.L_111 - .L_110)
.L_110:
        /*003c*/ 	.word	0x00000000
        /*0040*/ 	.short	0x0000
        /*0042*/ 	.short	0x0000
        /*0044*/ 	.byte	0x00, 0xf5, 0x21, 0x00


	//----- nvinfo : EIATTR_SPARSE_MMA_MASK
	.align		4
.L_111:
        /*0048*/ 	.byte	0x03, 0x50
        /*004a*/ 	.short	0x0000


	//----- nvinfo : EIATTR_MAXREG_COUNT
	.align		4
        /*004c*/ 	.byte	0x03, 0x1b
        /*004e*/ 	.short	0x00ff


	//----- nvinfo : EIATTR_NUM_BARRIERS
	.align		4
        /*0050*/ 	.byte	0x02, 0x4c
        /*0052*/ 	.byte	0x01
	.zero		1


	//----- nvinfo : EIATTR_MERCURY_ISA_VERSION
	.align		4
        /*0054*/ 	.byte	0x03, 0x5f
        /*0056*/ 	.short	0x0101


	//----- nvinfo : EIATTR_VRC_CTA_INIT_COUNT
	.align		4
        /*0058*/ 	.byte	0x02, 0x4a
	.zero		1
	.zero		1


	//----- nvinfo : EIATTR_EXIT_INSTR_OFFSETS
	.align		4
        /*005c*/ 	.byte	0x04, 0x1c
        /*005e*/ 	.short	(.L_113 - .L_112)


	//   ....[0]....
.L_112:
        /*0060*/ 	.word	0x00000640


	//   ....[1]....
        /*0064*/ 	.word	0x000007e0


	//   ....[2]....
        /*0068*/ 	.word	0x00000830


	//----- nvinfo : EIATTR_CRS_STACK_SIZE
	.align		4
.L_113:
        /*006c*/ 	.byte	0x04, 0x1e
        /*006e*/ 	.short	(.L_115 - .L_114)
.L_114:
        /*0070*/ 	.word	0x00000000


	//----- nvinfo : EIATTR_CBANK_PARAM_SIZE
	.align		4
.L_115:
        /*0074*/ 	.byte	0x03, 0x19
        /*0076*/ 	.short	0x001c


	//----- nvinfo : EIATTR_PARAM_CBANK
	.align		4
        /*0078*/ 	.byte	0x04, 0x0a
        /*007a*/ 	.short	(.L_117 - .L_116)
	.align		4
.L_116:
        /*007c*/ 	.word	index@(.nv.constant0._Z7iKernelILj1024EEvPfS0_S0_j)
        /*0080*/ 	.short	0x0380
        /*0082*/ 	.short	0x001c


	//----- nvinfo : EIATTR_SW_WAR
	.align		4
.L_117:
        /*0084*/ 	.byte	0x04, 0x36
        /*0086*/ 	.short	(.L_119 - .L_118)
.L_118:
        /*0088*/ 	.word	0x00000008
.L_119:


//--------------------- .nv.callgraph             --------------------------
	.section	.nv.callgraph,"",@"SHT_CUDA_CALLGRAPH"
	.align	4
	.sectionentsize	8
	.align		4
        /*0000*/ 	.word	0x00000000
	.align		4
        /*0004*/ 	.word	0xffffffff
	.align		4
        /*0008*/ 	.word	0x00000000
	.align		4
        /*000c*/ 	.word	0xfffffffe
	.align		4
        /*0010*/ 	.word	0x00000000
	.align		4
        /*0014*/ 	.word	0xfffffffd
	.align		4
        /*0018*/ 	.word	0x00000000
	.align		4
        /*001c*/ 	.word	0xfffffffc


//--------------------- .text._Z7iKernelILj64EEvPfS0_S0_j --------------------------
	.section	.text._Z7iKernelILj64EEvPfS0_S0_j,"ax",@progbits
	.align	128
        .global         _Z7iKernelILj64EEvPfS0_S0_j
        .type           _Z7iKernelILj64EEvPfS0_S0_j,@function
        .size           _Z7iKernelILj64EEvPfS0_S0_j,(.L_x_15 - _Z7iKernelILj64EEvPfS0_S0_j)
        .other          _Z7iKernelILj64EEvPfS0_S0_j,@"STO_CUDA_ENTRY STV_DEFAULT"
_Z7iKernelILj64EEvPfS0_S0_j:
.text._Z7iKernelILj64EEvPfS0_S0_j:
[----:B------:R-:W-:Y:S01]  /*0000*/  LDC R1, c[0x0][0x37c] ;  /* 0x0000df00ff017b82 */ /* 0x000fe20000000800 */
[----:B------:R-:W0:Y:S07]  /*0010*/  S2R R0, SR_CTAID.X ;  /* 0x0000000000007919 */ /* 0x000e2e0000002500 */
[----:B------:R-:W0:Y:S01]  /*0020*/  LDC R27, c[0x0][0x360] ;  /* 0x0000d800ff1b7b82 */ /* 0x000e220000000800 */
[----:B------:R-:W1:Y:S01]  /*0030*/  LDCU UR4, c[0x0][0x398] ;  /* 0x00007300ff0477ac */ /* 0x000e620008000800 */
[----:B------:R-:W-:Y:S01]  /*0040*/  BSSY.RECONVERGENT B0, `(.L_x_0) ;  /* 0x000003a000007945 */ /* 0x000fe20003800200 */
[----:B------:R-:W2:Y:S01]  /*0050*/  S2R R2, SR_TID.X ;  /* 0x0000000000027919 */ /* 0x000ea20000002100 */
[----:B------:R-:W3:Y:S01]  /*0060*/  LDCU.64 UR6, c[0x0][0x358] ;  /* 0x00006b00ff0677ac */ /* 0x000ee20008000a00 */
[----:B0-----:R-:W-:-:S05]  /*0070*/  IMAD R3, R0, R27, RZ ;  /* 0x0000001b00037224 */ /* 0x001fca00078e02ff */
[----:B------:R-:W-:-:S04]  /*0080*/  SHF.L.U32 R3, R3, 0x3, RZ ;  /* 0x0000000303037819 */ /* 0x000fc800000006ff */
[----:B--2---:R-:W-:-:S05]  /*0090*/  IADD3 R21, PT, PT, R3, R2, RZ ;  /* 0x0000000203157210 */ /* 0x004fca0007ffe0ff */
[----:B------:R-:W-:-:S05]  /*00a0*/  IMAD R25, R27, 0x7, R21 ;  /* 0x000000071b197824 */ /* 0x000fca00078e0215 */
[----:B-1----:R-:W-:-:S13]  /*00b0*/  ISETP.GE.U32.AND P0, PT, R25, UR4, PT ;  /* 0x0000000419007c0c */ /* 0x002fda000bf06070 */
[----:B---3--:R-:W-:Y:S05]  /*00c0*/  @P0 BRA `(.L_x_1) ;  /* 0x0000000000c40947 */ /* 0x008fea0003800000 */
[----:B------:R-:W0:Y:S01]  /*00d0*/  LDC.64 R10, c[0x0][0x380] ;  /* 0x0000e000ff0a7b82 */ /* 0x000e220000000a00 */
[----:B------:R-:W-:-:S05]  /*00e0*/  IMAD R29, R27, -0x6, R25 ;  /* 0xfffffffa1b1d7824 */ /* 0x000fca00078e0219 */
[-C--:B------:R-:W-:Y:S02]  /*00f0*/  IADD3 R23, PT, PT, R29, R27.reuse, RZ ;  /* 0x0000001b1d177210 */ /* 0x080fe40007ffe0ff */
[----:B------:R-:W1:Y:S02]  /*0100*/  LDC.64 R12, c[0x0][0x388] ;  /* 0x0000e200ff0c7b82 */ /* 0x000e640000000a00 */
[----:B------:R-:W-:-:S04]  /*0110*/  IADD3 R7, PT, PT, R23, R27, RZ ;  /* 0x0000001b17077210 */ /* 0x000fc80007ffe0ff */
[----:B------:R-:W-:Y:S01]  /*0120*/  IADD3 R5, PT, PT, R7, R27, RZ ;  /* 0x0000001b07057210 */ /* 0x000fe20007ffe0ff */
[----:B0-----:R-:W-:-:S04]  /*0130*/  IMAD.WIDE.U32 R18, R29, 0x4, R10 ;  /* 0x000000041d127825 */ /* 0x001fc800078e000a */
[--C-:B------:R-:W-:Y:S01]  /*0140*/  IMAD.WIDE.U32 R14, R5, 0x4, R10.reuse ;  /* 0x00000004050e7825 */ /* 0x100fe200078e000a */
[----:B------:R0:W2:Y:S03]  /*0150*/  LDG.E R24, desc[UR6][R18.64] ;  /* 0x0000000612187981 */ /* 0x0000a6000c1e1900 */
[----:B------:R-:W-:Y:S01]  /*0160*/  IMAD.WIDE.U32 R16, R23, 0x4, R10 ;  /* 0x0000000417107825 */ /* 0x000fe200078e000a */
[----:B------:R3:W4:Y:S03]  /*0170*/  LDG.E R6, desc[UR6][R14.64] ;  /* 0x000000060e067981 */ /* 0x000726000c1e1900 */
[--C-:B-1----:R-:W-:Y:S01]  /*0180*/  IMAD.WIDE.U32 R28, R29, 0x4, R12.reuse ;  /* 0x000000041d1c7825 */ /* 0x102fe200078e000c */
[----:B------:R1:W5:Y:S03]  /*0190*/  LDG.E R20, desc[UR6][R16.64] ;  /* 0x0000000610147981 */ /* 0x000366000c1e1900 */
[C---:B0-----:R-:W-:Y:S01]  /*01a0*/  IMAD.WIDE.U32 R18, R21.reuse, 0x4, R12 ;  /* 0x0000000415127825 */ /* 0x041fe200078e000c */
[----:B------:R-:W2:Y:S03]  /*01b0*/  LDG.E R4, desc[UR6][R28.64] ;  /* 0x000000061c047981 */ /* 0x000ea6000c1e1900 */
[----:B---3--:R-:W-:Y:S01]  /*01c0*/  IMAD.WIDE.U32 R14, R21, 0x4, R10 ;  /* 0x00000004150e7825 */ /* 0x008fe200078e000a */
[----:B------:R-:W-:-:S03]  /*01d0*/  IADD3 R26, PT, PT, R5, R27, RZ ;  /* 0x0000001b051a7210 */ /* 0x000fc60007ffe0ff */
[----:B-1----:R-:W-:Y:S01]  /*01e0*/  IMAD.WIDE.U32 R16, R23, 0x4, R12 ;  /* 0x0000000417107825 */ /* 0x002fe200078e000c */
[----:B------:R-:W3:Y:S03]  /*01f0*/  LDG.E R22, desc[UR6][R14.64] ;  /* 0x000000060e167981 */ /* 0x000ee6000c1e1900 */
[----:B------:R-:W-:Y:S01]  /*0200*/  IMAD.WIDE.U32 R8, R7, 0x4, R10 ;  /* 0x0000000407087825 */ /* 0x000fe200078e000a */
[----:B------:R0:W3:Y:S01]  /*0210*/  LDG.E R23, desc[UR6][R18.64] ;  /* 0x0000000612177981 */ /* 0x0000e2000c1e1900 */
[----:B------:R-:W-:-:S03]  /*0220*/  IADD3 R27, PT, PT, R26, R27, RZ ;  /* 0x0000001b1a1b7210 */ /* 0x000fc60007ffe0ff */
[----:B------:R1:W5:Y:S04]  /*0230*/  LDG.E R21, desc[UR6][R16.64] ;  /* 0x0000000610157981 */ /* 0x000368000c1e1900 */
[----:B------:R-:W4:Y:S01]  /*0240*/  LDG.E R8, desc[UR6][R8.64] ;  /* 0x0000000608087981 */ /* 0x000f22000c1e1900 */
[----:B0-----:R-:W-:-:S04]  /*0250*/  IMAD.WIDE.U32 R18, R7, 0x4, R12 ;  /* 0x0000000407127825 */ /* 0x001fc800078e000c */
[----:B-1----:R-:W-:Y:S01]  /*0260*/  IMAD.WIDE.U32 R16, R5, 0x4, R12 ;  /* 0x0000000405107825 */ /* 0x002fe200078e000c */
[----:B------:R0:W4:Y:S03]  /*0270*/  LDG.E R9, desc[UR6][R18.64] ;  /* 0x0000000612097981 */ /* 0x000126000c1e1900 */
[C---:B------:R-:W-:Y:S01]  /*0280*/  IMAD.WIDE.U32 R28, R26.reuse, 0x4, R10 ;  /* 0x000000041a1c7825 */ /* 0x040fe200078e000a */
[----:B------:R1:W4:Y:S04]  /*0290*/  LDG.E R7, desc[UR6][R16.64] ;  /* 0x0000000610077981 */ /* 0x000328000c1e1900 */
[----:B------:R-:W4:Y:S01]  /*02a0*/  LDG.E R5, desc[UR6][R28.64] ;  /* 0x000000061c057981 */ /* 0x000f22000c1e1900 */
[----:B0-----:R-:W-:-:S04]  /*02b0*/  IMAD.WIDE.U32 R18, R26, 0x4, R12 ;  /* 0x000000041a127825 */ /* 0x001fc800078e000c */
[--C-:B-1----:R-:W-:Y:S02]  /*02c0*/  IMAD.WIDE.U32 R16, R27, 0x4, R10.reuse ;  /* 0x000000041b107825 */ /* 0x102fe400078e000a */
[----:B------:R-:W4:Y:S04]  /*02d0*/  LDG.E R18, desc[UR6][R18.64] ;  /* 0x0000000612127981 */ /* 0x000f28000c1e1900 */
[----:B------:R0:W4:Y:S01]  /*02e0*/  LDG.E R26, desc[UR6][R16.64] ;  /* 0x00000006101a7981 */ /* 0x000122000c1e1900 */
[----:B------:R-:W-:-:S06]  /*02f0*/  IMAD.WIDE.U32 R10, R25, 0x4, R10 ;  /* 0x00000004190a7825 */ /* 0x000fcc00078e000a */
[----:B------:R-:W4:Y:S01]  /*0300*/  LDG.E R10, desc[UR6][R10.64] ;  /* 0x000000060a0a7981 */ /* 0x000f22000c1e1900 */
[----:B0-----:R-:W-:-:S04]  /*0310*/  IMAD.WIDE.U32 R16, R27, 0x4, R12 ;  /* 0x000000041b107825 */ /* 0x001fc800078e000c */
[----:B------:R-:W-:Y:S02]  /*0320*/  IMAD.WIDE.U32 R12, R25, 0x4, R12 ;  /* 0x00000004190c7825 */ /* 0x000fe400078e000c */
[----:B------:R-:W4:Y:S04]  /*0330*/  LDG.E R25, desc[UR6][R16.64] ;  /* 0x0000000610197981 */ /* 0x000f28000c1e1900 */
[----:B------:R-:W4:Y:S01]  /*0340*/  LDG.E R13, desc[UR6][R12.64] ;  /* 0x000000060c0d7981 */ /* 0x000f22000c1e1900 */
[----:B--2---:R-:W-:-:S04]  /*0350*/  FMUL R27, R24, R4 ;  /* 0x00000004181b7220 */ /* 0x004fc80000400000 */
[----:B---3--:R-:W-:-:S04]  /*0360*/  FFMA R23, R22, R23, R27 ;  /* 0x0000001716177223 */ /* 0x008fc8000000001b */
[----:B-----5:R-:W-:-:S04]  /*0370*/  FFMA R21, R20, R21, R23 ;  /* 0x0000001514157223 */ /* 0x020fc80000000017 */
[----:B----4-:R-:W-:-:S04]  /*0380*/  FFMA R9, R8, R9, R21 ;  /* 0x0000000908097223 */ /* 0x010fc80000000015 */
[----:B------:R-:W-:-:S04]  /*0390*/  FFMA R6, R6, R7, R9 ;  /* 0x0000000706067223 */ /* 0x000fc80000000009 */
[----:B------:R-:W-:-:S04]  /*03a0*/  FFMA R5, R5, R18, R6 ;  /* 0x0000001205057223 */ /* 0x000fc80000000006 */
[----:B------:R-:W-:-:S04]  /*03b0*/  FFMA R5, R26, R25, R5 ;  /* 0x000000191a057223 */ /* 0x000fc80000000005 */
[----:B------:R-:W-:-:S05]  /*03c0*/  FFMA R5, R10, R13, R5 ;  /* 0x0000000d0a057223 */ /* 0x000fca0000000005 */
[----:B------:R0:W-:Y:S02]  /*03d0*/  STG.E desc[UR6][R14.64], R5 ;  /* 0x000000050e007986 */ /* 0x0001e4000c101906 */
.L_x_1:
[----:B------:R-:W-:Y:S05]  /*03e0*/  BSYNC.RECONVERGENT B0 ;  /* 0x0000000000007941 */ /* 0x000fea0003800200 */
.L_x_0:
[----:B------:R-:W1:Y:S01]  /*03f0*/  LDCU.64 UR4, c[0x0][0x380] ;  /* 0x00007000ff0477ac */ /* 0x000e620008000a00 */
[----:B------:R-:W-:-:S04]  /*0400*/  IADD3 R3, P0, PT, R3, R2, RZ ;  /* 0x0000000203037210 */ /* 0x000fc80007f1e0ff */
[----:B------:R-:W-:Y:S02]  /*0410*/  IADD3.X R6, PT, PT, RZ, RZ, RZ, P0, !PT ;  /* 0x000000ffff067210 */ /* 0x000fe400007fe4ff */
[----:B-1----:R-:W-:-:S04]  /*0420*/  LEA R4, P0, R3, UR4, 0x2 ;  /* 0x0000000403047c11 */ /* 0x002fc8000f8010ff */
[----:B0-----:R-:W-:-:S05]  /*0430*/  LEA.HI.X R5, R3, UR5, R6, 0x2, P0 ;  /* 0x0000000503057c11 */ /* 0x001fca00080f1406 */
[----:B------:R-:W2:Y:S01]  /*0440*/  LDG.E R4, desc[UR6][R4.64] ;  /* 0x0000000604047981 */ /* 0x000ea2000c1e1900 */
[----:B------:R-:W0:Y:S01]  /*0450*/  S2UR UR5, SR_CgaCtaId ;  /* 0x00000000000579c3 */ /* 0x000e220000008800 */
[----:B------:R-:W-:Y:S01]  /*0460*/  UMOV UR4, 0x400 ;  /* 0x0000040000047882 */ /* 0x000fe20000000000 */
[----:B------:R-:W-:Y:S01]  /*0470*/  ISETP.GT.U32.AND P0, PT, R2, 0x1f, PT ;  /* 0x0000001f0200780c */ /* 0x000fe20003f04070 */
[----:B0-----:R-:W-:-:S06]  /*0480*/  ULEA UR4, UR5, UR4, 0x18 ;  /* 0x0000000405047291 */ /* 0x001fcc000f8ec0ff */
[----:B------:R-:W-:-:S05]  /*0490*/  LEA R3, R2, UR4, 0x2 ;  /* 0x0000000402037c11 */ /* 0x000fca000f8e10ff */
[----:B--2---:R0:W-:Y:S01]  /*04a0*/  STS [R3], R4 ;  /* 0x0000000403007388 */ /* 0x0041e20000000800 */
[----:B------:R-:W-:Y:S08]  /*04b0*/  BAR.SYNC.DEFER_BLOCKING 0x0 ;  /* 0x0000000000007b1d */ /* 0x000ff00000010000 */
[----:B------:R-:W-:Y:S08]  /*04c0*/  BAR.SYNC.DEFER_BLOCKING 0x0 ;  /* 0x0000000000007b1d */ /* 0x000ff00000010000 */
[----:B------:R-:W-:Y:S08]  /*04d0*/  BAR.SYNC.DEFER_BLOCKING 0x0 ;  /* 0x0000000000007b1d */ /* 0x000ff00000010000 */
[----:B------:R-:W-:Y:S08]  /*04e0*/  BAR.SYNC.DEFER_BLOCKING 0x0 ;  /* 0x0000000000007b1d */ /* 0x000ff00000010000 */
[----:B------:R-:W-:Y:S06]  /*04f0*/  BAR.SYNC.DEFER_BLOCKING 0x0 ;  /* 0x0000000000007b1d */ /* 0x000fec0000010000 */
[----:B0-----:R-:W-:Y:S05]  /*0500*/  @P0 EXIT ;  /* 0x000000000000094d */ /* 0x001fea0003800000 */
[----:B------:R-:W-:Y:S01]  /*0510*/  LDS R4, [R3+0x80] ;  /* 0x0000800003047984 */ /* 0x000fe20000000800 */
[----:B------:R-:W-:-:S03]  /*0520*/  ISETP.NE.AND P0, PT, R2, RZ, PT ;  /* 0x000000ff0200720c */ /* 0x000fc60003f05270 */
[----:B------:R-:W0:Y:S02]  /*0530*/  LDS R5, [R3] ;  /* 0x0000000003057984 */ /* 0x000e240000000800 */
[----:B0-----:R-:W-:-:S05]  /*0540*/  FADD R4, R4, R5 ;  /* 0x0000000504047221 */ /* 0x001fca0000000000 */
[----:B------:R-:W-:Y:S04]  /*0550*/  STS [R3], R4 ;  /* 0x0000000403007388 */ /* 0x000fe80000000800 */
[----:B------:R-:W-:Y:S04]  /*0560*/  LDS R5, [R3+0x40] ;  /* 0x0000400003057984 */ /* 0x000fe80000000800 */
        /* <DEDUP_REMOVED lines=18> */
[----:B------:R0:W-:Y:S01]  /*0690*/  STS [R3], R6 ;  /* 0x0000000603007388 */ /* 0x0001e20000000800 */
[----:B------:R-:W-:Y:S05]  /*06a0*/  @P0 EXIT ;  /* 0x000000000000094d */ /* 0x000fea0003800000 */
[----:B------:R-:W1:Y:S01]  /*06b0*/  LDS R5, [UR4] ;  /* 0x00000004ff057984 */ /* 0x000e620008000800 */
[----:B0-----:R-:W0:Y:S02]  /*06c0*/  LDC.64 R2, c[0x0][0x390] ;  /* 0x0000e400ff027b82 */ /* 0x001e240000000a00 */
[----:B0-----:R-:W-:-:S05]  /*06d0*/  IMAD.WIDE.U32 R2, R0, 0x4, R2 ;  /* 0x0000000400027825 */ /* 0x001fca00078e0002 */
[----:B-1----:R-:W-:Y:S01]  /*06e0*/  STG.E desc[UR6][R2.64], R5 ;  /* 0x0000000502007986 */ /* 0x002fe2000c101906 */
[----:B------:R-:W-:Y:S05]  /*06f0*/  EXIT ;  /* 0x000000000000794d */ /* 0x000fea0003800000 */
.L_x_2:
[----:B------:R-:W-:-:S00]  /*0700*/  BRA `(.L_x_2) ;  /* 0xfffffffc00fc7947 */ /* 0x000fc0000383ffff */
[----:B------:R-:W-:-:S00]  /*0710*/  NOP ;  /* 0x0000000000007918 */ /* 0x000fc00000000000 */
        /* <DEDUP_REMOVED lines=14> */
.L_x_15:


//--------------------- .text._Z7iKernelILj128EEvPfS0_S0_j --------------------------
	.section	.text._Z7iKernelILj128EEvPfS0_S0_j,"ax",@progbits
	.align	128
        .global         _Z7iKernelILj128EEvPfS0_S0_j
        .type           _Z7iKernelILj128EEvPfS0_S0_j,@function
        .size           _Z7iKernelILj128EEvPfS0_S0_j,(.L_x_16 - _Z7iKernelILj128EEvPfS0_S0_j)
        .other          _Z7iKernelILj128EEvPfS0_S0_j,@"STO_CUDA_ENTRY STV_DEFAULT"
_Z7iKernelILj128EEvPfS0_S0_j:
.text._Z7iKernelILj128EEvPfS0_S0_j:
        /* <DEDUP_REMOVED lines=62> */
.L_x_4:
[----:B------:R-:W-:Y:S05]  /*03e0*/  BSYNC.RECONVERGENT B0 ;  /* 0x0000000000007941 */ /* 0x000fea0003800200 */
.L_x_3:
        /* <DEDUP_REMOVED lines=8> */
[C---:B------:R-:W-:Y:S02]  /*0470*/  ISETP.GT.U32.AND P0, PT, R2.reuse, 0x3f, PT ;  /* 0x0000003f0200780c */ /* 0x040fe40003f04070 */
[----:B------:R-:W-:Y:S01]  /*0480*/  ISETP.GT.U32.AND P1, PT, R2, 0x1f, PT ;  /* 0x0000001f0200780c */ /* 0x000fe20003f24070 */
[----:B0-----:R-:W-:-:S06]  /*0490*/  ULEA UR4, UR5, UR4, 0x18 ;  /* 0x0000000405047291 */ /* 0x001fcc000f8ec0ff */
[----:B------:R-:W-:-:S05]  /*04a0*/  LEA R3, R2, UR4, 0x2 ;  /* 0x0000000402037c11 */ /* 0x000fca000f8e10ff */
[----:B--2---:R-:W-:Y:S01]  /*04b0*/  STS [R3], R4 ;  /* 0x0000000403007388 */ /* 0x004fe20000000800 */
[----:B------:R-:W-:Y:S08]  /*04c0*/  BAR.SYNC.DEFER_BLOCKING 0x0 ;  /* 0x0000000000007b1d */ /* 0x000ff00000010000 */
[----:B------:R-:W-:Y:S08]  /*04d0*/  BAR.SYNC.DEFER_BLOCKING 0x0 ;  /* 0x0000000000007b1d */ /* 0x000ff00000010000 */
[----:B------:R-:W-:Y:S08]  /*04e0*/  BAR.SYNC.DEFER_BLOCKING 0x0 ;  /* 0x0000000000007b1d */ /* 0x000ff00000010000 */
[----:B------:R-:W-:Y:S06]  /*04f0*/  BAR.SYNC.DEFER_BLOCKING 0x0 ;  /* 0x0000000000007b1d */ /* 0x000fec0000010000 */
[----:B------:R-:W-:Y:S04]  /*0500*/  @!P0 LDS R5, [R3+0x100] ;  /* 0x0001000003058984 */ /* 0x000fe80000000800 */
[----:B------:R-:W0:Y:S02]  /*0510*/  @!P0 LDS R6, [R3] ;  /* 0x0000000003068984 */ /* 0x000e240000000800 */
[----:B0-----:R-:W-:-:S05]  /*0520*/  @!P0 FADD R6, R5, R6 ;  /* 0x0000000605068221 */ /* 0x001fca0000000000 */
[----:B------:R0:W-:Y:S01]  /*0530*/  @!P0 STS [R3], R6 ;  /* 0x0000000603008388 */ /* 0x0001e20000000800 */
[----:B------:R-:W-:Y:S06]  /*0540*/  BAR.SYNC.DEFER_BLOCKING 0x0 ;  /* 0x0000000000007b1d */ /* 0x000fec0000010000 */
[----:B------:R-:W-:Y:S05]  /*0550*/  @P1 EXIT ;  /* 0x000000000000194d */ /* 0x000fea0003800000 */
[----:B------:R-:W-:Y:S01]  /*0560*/  LDS R4, [R3+0x80] ;  /* 0x0000800003047984 */ /* 0x000fe20000000800 */
[----:B------:R-:W-:-:S03]  /*0570*/  ISETP.NE.AND P0, PT, R2, RZ, PT ;  /* 0x000000ff0200720c */ /* 0x000fc60003f05270 */
[----:B------:R-:W1:Y:S02]  /*0580*/  LDS R5, [R3] ;  /* 0x0000000003057984 */ /* 0x000e640000000800 */
[----:B-1----:R-:W-:-:S05]  /*0590*/  FADD R4, R4, R5 ;  /* 0x0000000504047221 */ /* 0x002fca0000000000 */
[----:B------:R-:W-:Y:S04]  /*05a0*/  STS [R3], R4 ;  /* 0x0000000403007388 */ /* 0x000fe80000000800 */
[----:B------:R-:W-:Y:S04]  /*05b0*/  LDS R5, [R3+0x40] ;  /* 0x0000400003057984 */ /* 0x000fe80000000800 */
[----:B0-----:R-:W0:Y:S02]  /*05c0*/  LDS R6, [R3] ;  /* 0x0000000003067984 */ /* 0x001e240000000800 */
        /* <DEDUP_REMOVED lines=24> */
.L_x_5:
        /* <DEDUP_REMOVED lines=11> */
.L_x_16:


//--------------------- .text._Z7iKernelILj256EEvPfS0_S0_j --------------------------
	.section	.text._Z7iKernelILj256EEvPfS0_S0_j,"ax",@progbits
	.align	128
        .global         _Z7iKernelILj256EEvPfS0_S0_j
        .type           _Z7iKernelILj256EEvPfS0_S0_j,@function
        .size           _Z7iKernelILj256EEvPfS0_S0_j,(.L_x_17 - _Z7iKernelILj256EEvPfS0_S0_j)
        .other          _Z7iKernelILj256EEvPfS0_S0_j,@"STO_CUDA_ENTRY STV_DEFAULT"
_Z7iKernelILj256EEvPfS0_S0_j:
.text._Z7iKernelILj256EEvPfS0_S0_j:
        /* <DEDUP_REMOVED lines=62> */
.L_x_7:
[----:B------:R-:W-:Y:S05]  /*03e0*/  BSYNC.RECONVERGENT B0 ;  /* 0x0000000000007941 */ /* 0x000fea0003800200 */
.L_x_6:
        /* <DEDUP_REMOVED lines=15> */
[----:B------:R-:W-:Y:S06]  /*04e0*/  BAR.SYNC.DEFER_BLOCKING 0x0 ;  /* 0x0000000000007b1d */ /* 0x000fec0000010000 */
[----:B------:R-:W-:Y:S04]  /*04f0*/  @!P1 LDS R6, [R3+0x200] ;  /* 0x0002000003069984 */ /* 0x000fe80000000800 */
[----:B------:R-:W0:Y:S02]  /*0500*/  @!P1 LDS R5, [R3] ;  /* 0x0000000003059984 */ /* 0x000e240000000800 */
[----:B0-----:R-:W-:-:S05]  /*0510*/  @!P1 FADD R6, R6, R5 ;  /* 0x0000000506069221 */ /* 0x001fca0000000000 */
[----:B------:R-:W-:Y:S01]  /*0520*/  @!P1 STS [R3], R6 ;  /* 0x0000000603009388 */ /* 0x000fe20000000800 */
[----:B------:R-:W-:Y:S01]  /*0530*/  BAR.SYNC.DEFER_BLOCKING 0x0 ;  /* 0x0000000000007b1d */ /* 0x000fe20000010000 */
[----:B------:R-:W-:-:S05]  /*0540*/  ISETP.GT.U32.AND P1, PT, R2, 0x1f, PT ;  /* 0x0000001f0200780c */ /* 0x000fca0003f24070 */
[----:B------:R-:W-:Y:S04]  /*0550*/  @!P0 LDS R5, [R3+0x100] ;  /* 0x0001000003058984 */ /* 0x000fe80000000800 */
[----:B------:R-:W0:Y:S02]  /*0560*/  @!P0 LDS R4, [R3] ;  /* 0x0000000003048984 */ /* 0x000e240000000800 */
[----:B0-----:R-:W-:-:S05]  /*0570*/  @!P0 FADD R4, R5, R4 ;  /* 0x0000000405048221 */ /* 0x001fca0000000000 */
[----:B------:R0:W-:Y:S01]  /*0580*/  @!P0 STS [R3], R4 ;  /* 0x0000000403008388 */ /* 0x0001e20000000800 */
[----:B------:R-:W-:Y:S06]  /*0590*/  BAR.SYNC.DEFER_BLOCKING 0x0 ;  /* 0x0000000000007b1d */ /* 0x000fec0000010000 */
[----:B------:R-:W-:Y:S05]  /*05a0*/  @P1 EXIT ;  /* 0x000000000000194d */ /* 0x000fea0003800000 */
[----:B0-----:R-:W-:Y:S01]  /*05b0*/  LDS R4, [R3+0x80] ;  /* 0x0000800003047984 */ /* 0x001fe20000000800 */
        /* <DEDUP_REMOVED lines=30> */
.L_x_8:
        /* <DEDUP_REMOVED lines=14> */
.L_x_17:


//--------------------- .text._Z7iKernelILj512EEvPfS0_S0_j --------------------------
	.section	.text._Z7iKernelILj512EEvPfS0_S0_j,"ax",@progbits
	.align	128
        .global         _Z7iKernelILj512EEvPfS0_S0_j
        .type           _Z7iKernelILj512EEvPfS0_S0_j,@function
        .size           _Z7iKernelILj512EEvPfS0_S0_j,(.L_x_18 - _Z7iKernelILj512EEvPfS0_S0_j)
        .other          _Z7iKernelILj512EEvPfS0_S0_j,@"STO_CUDA_ENTRY STV_DEFAULT"
_Z7iKernelILj512EEvPfS0_S0_j:
.text._Z7iKernelILj512EEvPfS0_S0_j:
        /* <DEDUP_REMOVED lines=62> */
.L_x_10:
[----:B------:R-:W-:Y:S05]  /*03e0*/  BSYNC.RECONVERGENT B0 ;  /* 0x0000000000007941 */ /* 0x000fea0003800200 */
.L_x_9:
        /* <DEDUP_REMOVED lines=64> */
.L_x_11:
        /* <DEDUP_REMOVED lines=9> */
.L_x_18:


//--------------------- .text._Z7iKernelILj1024EEvPfS0_S0_j --------------------------
	.section	.text._Z7iKernelILj1024EEvPfS0_S0_j,"ax",@progbits
	.align	128
        .global         _Z7iKernelILj1024EEvPfS0_S0_j
        .type           _Z7iKernelILj1024EEvPfS0_S0_j,@function
        .size           _Z7iKernelILj1024EEvPfS0_S0_j,(.L_x_19 - _Z7iKernelILj1024EEvPfS0_S0_j)
        .other          _Z7iKernelILj1024EEvPfS0_S0_j,@"STO_CUDA_ENTRY STV_DEFAULT"
_Z7iKernelILj1024EEvPfS0_S0_j:
.text._Z7iKernelILj1024EEvPfS0_S0_j:
        /* <DEDUP_REMOVED lines=62> */
.L_x_13:
[----:B------:R-:W-:Y:S05]  /*03e0*/  BSYNC.RECONVERGENT B0 ;  /* 0x0000000000007941 */ /* 0x000fea0003800200 */
.L_x_12:
        /* <DEDUP_REMOVED lines=69> */
.L_x_14:
        /* <DEDUP_REMOVED lines=12> */
.L_x_19:


//--------------------- .nv.shared._Z7iKernelILj64EEvPfS0_S0_j --------------------------
	.section	.nv.shared._Z7iKernelILj64EEvPfS0_S0_j,"aw",@nobits
	.sectionflags	@""
	.align	4
.nv.shared._Z7iKernelILj64EEvPfS0_S0_j:
	.zero		3072


//--------------------- .nv.shared.reserved.0     --------------------------
	.section	.nv.shared.reserved.0,"aw",@nobits
	.weak		__nv_reservedSMEM_offset_0_alias
	.size		__nv_reservedSMEM_offset_0_alias, 0, 64
	.other		__nv_reservedSMEM_offset_0_alias,@"STO_CUDA_RESERVED_SHARED STV_DEFAULT"
__nv_reservedSMEM_offset_0_alias:
	.zero		0
	.zero		64


//--------------------- .nv.shared._Z7iKernelILj128EEvPfS0_S0_j --------------------------
	.section	.nv.shared._Z7iKernelILj128EEvPfS0_S0_j,"aw",@nobits
	.sectionflags	@""
	.align	4
.nv.shared._Z7iKernelILj128EEvPfS0_S0_j:
	.zero		3072


//--------------------- .nv.shared._Z7iKernelILj256EEvPfS0_S0_j --------------------------
	.section	.nv.shared._Z7iKernelILj256EEvPfS0_S0_j,"aw",@nobits
	.sectionflags	@""
	.align	4
.nv.shared._Z7iKernelILj256EEvPfS0_S0_j:
	.zero		3072


//--------------------- .nv.shared._Z7iKernelILj512EEvPfS0_S0_j --------------------------
	.section	.nv.shared._Z7iKernelILj512EEvPfS0_S0_j,"aw",@nobits
	.sectionflags	@""
	.align	4
.nv.shared._Z7iKernelILj512EEvPfS0_S0_j:
	.zero		3072


//--------------------- .nv.shared._Z7iKernelILj1024EEvPfS0_S0_j --------------------------
	.section	.nv.shared._Z7iKernelILj1024EEvPfS0_S0_j,"aw",@nobits
	.sectionflags	@""
	.align	4
.nv.shared._Z7iKernelILj1024EEvPfS0_S0_j:
	.zero		3072


//--------------------- .nv.constant0._Z7iKernelILj64EEvPfS0_S0_j --------------------------
	.section	.nv.constant0._Z7iKernelILj64EEvPfS0_S0_j,"a",@progbits
	.sectionflags	@""
	.align	4
.nv.constant0._Z7iKernelILj64EEvPfS0_S0_j:
	.zero		924


//--------------------- .nv.constant0._Z7iKernelILj128EEvPfS0_S0_j --------------------------
	.section	.nv.constant0._Z7iKernelILj128EEvPfS0_S0_j,"a",@progbits
	.sectionflags	@""
	.align	4
.nv.constant0._Z7iKernelILj128EEvPfS0_S0_j:
	.zero		924


//--------------------- .nv.constant0._Z7iKernelILj256EEvPfS0_S0_j --------------------------
	.section	.nv.constant0._Z7iKernelILj256EEvPfS0_S0_j,"a",@progbits
	.sectionflags	@""
	.align	4
.nv.constant0._Z7iKernelILj256EEvPfS0_S0_j:
	.zero		924


//--------------------- .nv.constant0._Z7iKernelILj512EEvPfS0_S0_j --------------------------
	.section	.nv.constant0._Z7iKernelILj512EEvPfS0_S0_j,"a",@progbits
	.sectionflags	@""
	.align	4
.nv.constant0._Z7iKernelILj512EEvPfS0_S0_j:
	.zero		924


//--------------------- .nv.constant0._Z7iKernelILj1024EEvPfS0_S0_j --------------------------
	.section	.nv.constant0._Z7iKernelILj1024EEvPfS0_S0_j,"a",@progbits
	.sectionflags	@""
	.align	4
.nv.constant0._Z7iKernelILj1024EEvPfS0_S0_j:
	.zero		924


//--------------------- SYMBOLS --------------------------

	.type		.nv.reservedSmem.offset0,@object
	.size		.nv.reservedSmem.offset0,0x4
	.type		.nv.reservedSmem.cap,@object
	.size		.nv.reservedSmem.cap,0x4
